// auto-generated by cutlass_sweep.gemm — config: {"arch": "sm_90", "cluster_m": 2, "cluster_n": 1, "dtype": "e4m3", "stages": 5, "tile_k": 32, "tile_m": 128, "tile_n": 128}
#include "cutlass/cutlass.h"
#include "cutlass/gemm/collective/collective_builder.hpp"
#include "cutlass/gemm/device/gemm_universal_adapter.h"
#include "cutlass/gemm/kernel/gemm_universal.hpp"
#include "cutlass/epilogue/collective/collective_builder.hpp"

using ElemA = cutlass::float_e4m3_t;
using ElemB = cutlass::float_e4m3_t;
using ElemCD = cutlass::float_e4m3_t;
using Acc  = float;
using TileShape    = cute::Shape<cute::_128, cute::_128, cute::_32>;
using ClusterShape = cute::Shape<cute::_2, cute::_1, cute::_1>;

using CollectiveEpilogue = typename cutlass::epilogue::collective::CollectiveBuilder<
    cutlass::arch::Sm90, cutlass::arch::OpClassTensorOp,
    TileShape, ClusterShape,
    cutlass::epilogue::collective::EpilogueTileAuto,
    Acc, Acc,
    ElemCD, cutlass::layout::RowMajor, 128 / cutlass::sizeof_bits<ElemCD>::value,
    ElemCD, cutlass::layout::RowMajor, 128 / cutlass::sizeof_bits<ElemCD>::value,
    cutlass::epilogue::collective::EpilogueScheduleAuto
  >::CollectiveOp;

using CollectiveMainloop = typename cutlass::gemm::collective::CollectiveBuilder<
    cutlass::arch::Sm90, cutlass::arch::OpClassTensorOp,
    ElemA, cutlass::layout::RowMajor, 128 / cutlass::sizeof_bits<ElemA>::value,
    ElemB, cutlass::layout::ColumnMajor, 128 / cutlass::sizeof_bits<ElemB>::value,
    Acc,
    TileShape, ClusterShape,
    cutlass::gemm::collective::StageCount<5>,
    cutlass::gemm::collective::KernelScheduleAuto
  >::CollectiveOp;

using GemmKernel = cutlass::gemm::kernel::GemmUniversal<
    cute::Shape<int,int,int,int>,
    CollectiveMainloop,
    CollectiveEpilogue
>;
using Gemm = cutlass::gemm::device::GemmUniversalAdapter<GemmKernel>;

// Force the device kernel symbol into the cubin without needing a host main.
auto* _anchor = &cutlass::device_kernel<GemmKernel>;


// ===== COMPILED SASS (sm_90a) =====

	.target	sm_90a

	.elftype	@"ET_EXEC"


//--------------------- .note.nv.tkinfo           --------------------------
	.section	.note.nv.tkinfo,"",@"SHT_NOTE"
	.sectionflags	@"SHF_NOTE_NV_TKINFO"
	.tkinfo
        /*0018*/ 	.word	0x00000002
        /*0030*/ 	.string	""
        /*0030*/ 	.string	"ptxas"
        /*0030*/ 	.string	"Cuda compilation tools, release 13.0, V13.0.88"
        /*0030*/ 	.string	"Build cuda_13.0.r13.0/compiler.36424714_0"
        /*0030*/ 	.string	"-arch sm_90a -m 64 "



//--------------------- .note.nv.cuinfo           --------------------------
	.section	.note.nv.cuinfo,"",@"SHT_NOTE"
	.sectionflags	@"SHF_NOTE_NV_CUINFO"
        /*0018*/ 	.short	0x0002
        /*001a*/ 	.short	0x005a
        /*001c*/ 	.short	0x0082
	.zero		2


//--------------------- .nv.info                  --------------------------
	.section	.nv.info,"",@"SHT_CUDA_INFO"
	.align	4


	//----- nvinfo : EIATTR_REGCOUNT
	.align		4
        /*0000*/ 	.byte	0x04, 0x2f
        /*0002*/ 	.short	(.L_12 - .L_11)
	.align		4
.L_11:
        /*0004*/ 	.word	index@(_ZN7cutlass13device_kernelINS_4gemm6kernel13GemmUniversalIN4cute5tupleIJiiiiEEENS1_10collective13CollectiveMmaINS1_37MainloopSm90TmaGmmaWarpSpecializedFP8ILi5ENS5_IJNS4_1CILi2EEENSA_ILi1EEESC_EEENS1_35KernelTmaWarpSpecializedCooperativeEEENS5_IJNSA_ILi128EEESG_NSA_ILi32EEEEEENS_12float_e4m3_tENS5_IJlSC_lEEESJ_SK_NS4_8TiledMMAINS4_8MMA_AtomIJNS4_4SM904GMMA31MMA_64x128x32_F32E4M3E4M3_SS_TNILNSO_7ScaleInE1ELSQ_1EEEEEENS4_6LayoutISD_NS5_IJSC_NSA_ILi0EEESU_EEEEENS5_IJNS4_10UnderscoreESX_SX_EEEEENS4_13SM90_TMA_LOADENS4_14ComposedLayoutINS4_7SwizzleILi1ELi4ELi3EEENS4_18smem_ptr_flag_bitsILi8EEENST_INS5_IJNSA_ILi8EEESH_EEENS5_IJSH_SC_EEEEEEEvNS4_8identityENS4_23SM90_TMA_LOAD_MULTICASTES1A_vS1B_EENS_8epilogue10collective6detail29Sm90TmaWarpSpecializedAdapterINS1F_15DefaultEpilogueISJ_SK_SK_NS1E_6thread17LinearCombinationISJ_Li1EffLNS1J_9ScaleType4KindE0ELNS_15FloatRoundStyleE2ESJ_EENS1_15EpilogueDefaultEEEEEvvEEEEvNT_6ParamsE)
        /*0008*/ 	.word	0x000000a8


	//----- nvinfo : EIATTR_FRAME_SIZE
	.align		4
.L_12:
        /*000c*/ 	.byte	0x04, 0x11
        /*000e*/ 	.short	(.L_14 - .L_13)
	.align		4
.L_13:
        /*0010*/ 	.word	index@(_ZN7cutlass13device_kernelINS_4gemm6kernel13GemmUniversalIN4cute5tupleIJiiiiEEENS1_10collective13CollectiveMmaINS1_37MainloopSm90TmaGmmaWarpSpecializedFP8ILi5ENS5_IJNS4_1CILi2EEENSA_ILi1EEESC_EEENS1_35KernelTmaWarpSpecializedCooperativeEEENS5_IJNSA_ILi128EEESG_NSA_ILi32EEEEEENS_12float_e4m3_tENS5_IJlSC_lEEESJ_SK_NS4_8TiledMMAINS4_8MMA_AtomIJNS4_4SM904GMMA31MMA_64x128x32_F32E4M3E4M3_SS_TNILNSO_7ScaleInE1ELSQ_1EEEEEENS4_6LayoutISD_NS5_IJSC_NSA_ILi0EEESU_EEEEENS5_IJNS4_10UnderscoreESX_SX_EEEEENS4_13SM90_TMA_LOADENS4_14ComposedLayoutINS4_7SwizzleILi1ELi4ELi3EEENS4_18smem_ptr_flag_bitsILi8EEENST_INS5_IJNSA_ILi8EEESH_EEENS5_IJSH_SC_EEEEEEEvNS4_8identityENS4_23SM90_TMA_LOAD_MULTICASTES1A_vS1B_EENS_8epilogue10collective6detail29Sm90TmaWarpSpecializedAdapterINS1F_15DefaultEpilogueISJ_SK_SK_NS1E_6thread17LinearCombinationISJ_Li1EffLNS1J_9ScaleType4KindE0ELNS_15FloatRoundStyleE2ESJ_EENS1_15EpilogueDefaultEEEEEvvEEEEvNT_6ParamsE)
        /*0014*/ 	.word	0x00000000


	//----- nvinfo : EIATTR_MIN_STACK_SIZE
	.align		4
.L_14:
        /*0018*/ 	.byte	0x04, 0x12
        /*001a*/ 	.short	(.L_16 - .L_15)
	.align		4
.L_15:
        /*001c*/ 	.word	index@(_ZN7cutlass13device_kernelINS_4gemm6kernel13GemmUniversalIN4cute5tupleIJiiiiEEENS1_10collective13CollectiveMmaINS1_37MainloopSm90TmaGmmaWarpSpecializedFP8ILi5ENS5_IJNS4_1CILi2EEENSA_ILi1EEESC_EEENS1_35KernelTmaWarpSpecializedCooperativeEEENS5_IJNSA_ILi128EEESG_NSA_ILi32EEEEEENS_12float_e4m3_tENS5_IJlSC_lEEESJ_SK_NS4_8TiledMMAINS4_8MMA_AtomIJNS4_4SM904GMMA31MMA_64x128x32_F32E4M3E4M3_SS_TNILNSO_7ScaleInE1ELSQ_1EEEEEENS4_6LayoutISD_NS5_IJSC_NSA_ILi0EEESU_EEEEENS5_IJNS4_10UnderscoreESX_SX_EEEEENS4_13SM90_TMA_LOADENS4_14ComposedLayoutINS4_7SwizzleILi1ELi4ELi3EEENS4_18smem_ptr_flag_bitsILi8EEENST_INS5_IJNSA_ILi8EEESH_EEENS5_IJSH_SC_EEEEEEEvNS4_8identityENS4_23SM90_TMA_LOAD_MULTICASTES1A_vS1B_EENS_8epilogue10collective6detail29Sm90TmaWarpSpecializedAdapterINS1F_15DefaultEpilogueISJ_SK_SK_NS1E_6thread17LinearCombinationISJ_Li1EffLNS1J_9ScaleType4KindE0ELNS_15FloatRoundStyleE2ESJ_EENS1_15EpilogueDefaultEEEEEvvEEEEvNT_6ParamsE)
        /*0020*/ 	.word	0x00000000
.L_16:


//--------------------- .nv.compat                --------------------------
	.section	.nv.compat,"",@"SHT_CUDA_COMPAT_INFO"
	.align	4
        /*0000*/ 	.byte	0x02, 0x09, 0x01, 0x00, 0x02, 0x02, 0x04, 0x00, 0x02, 0x05, 0x05, 0x00, 0x03, 0x07, 0x01, 0x01
        /*0010*/ 	.byte	0x02, 0x03, 0x01, 0x00, 0x02, 0x06, 0x01, 0x00, 0x04, 0x0b, 0x08, 0x00, 0x00, 0x00, 0x00, 0x00
        /*0020*/ 	.byte	0x00, 0x00, 0x00, 0x00


//--------------------- .nv.info._ZN7cutlass13device_kernelINS_4gemm6kernel13GemmUniversalIN4cute5tupleIJiiiiEEENS1_10collective13CollectiveMmaINS1_37MainloopSm90TmaGmmaWarpSpecializedFP8ILi5ENS5_IJNS4_1CILi2EEENSA_ILi1EEESC_EEENS1_35KernelTmaWarpSpecializedCooperativeEEENS5_IJNSA_ILi128EEESG_NSA_ILi32EEEEEENS_12float_e4m3_tENS5_IJlSC_lEEESJ_SK_NS4_8TiledMMAINS4_8MMA_AtomIJNS4_4SM904GMMA31MMA_64x128x32_F32E4M3E4M3_SS_TNILNSO_7ScaleInE1ELSQ_1EEEEEENS4_6LayoutISD_NS5_IJSC_NSA_ILi0EEESU_EEEEENS5_IJNS4_10UnderscoreESX_SX_EEEEENS4_13SM90_TMA_LOADENS4_14ComposedLayoutINS4_7SwizzleILi1ELi4ELi3EEENS4_18smem_ptr_flag_bitsILi8EEENST_INS5_IJNSA_ILi8EEESH_EEENS5_IJSH_SC_EEEEEEEvNS4_8identityENS4_23SM90_TMA_LOAD_MULTICASTES1A_vS1B_EENS_8epilogue10collective6detail29Sm90TmaWarpSpecializedAdapterINS1F_15DefaultEpilogueISJ_SK_SK_NS1E_6thread17LinearCombinationISJ_Li1EffLNS1J_9ScaleType4KindE0ELNS_15FloatRoundStyleE2ESJ_EENS1_15EpilogueDefaultEEEEEvvEEEEvNT_6ParamsE --------------------------
	.section	.nv.info._ZN7cutlass13device_kernelINS_4gemm6kernel13GemmUniversalIN4cute5tupleIJiiiiEEENS1_10collective13CollectiveMmaINS1_37MainloopSm90TmaGmmaWarpSpecializedFP8ILi5ENS5_IJNS4_1CILi2EEENSA_ILi1EEESC_EEENS1_35KernelTmaWarpSpecializedCooperativeEEENS5_IJNSA_ILi128EEESG_NSA_ILi32EEEEEENS_12float_e4m3_tENS5_IJlSC_lEEESJ_SK_NS4_8TiledMMAINS4_8MMA_AtomIJNS4_4SM904GMMA31MMA_64x128x32_F32E4M3E4M3_SS_TNILNSO_7ScaleInE1ELSQ_1EEEEEENS4_6LayoutISD_NS5_IJSC_NSA_ILi0EEESU_EEEEENS5_IJNS4_10UnderscoreESX_SX_EEEEENS4_13SM90_TMA_LOADENS4_14ComposedLayoutINS4_7SwizzleILi1ELi4ELi3EEENS4_18smem_ptr_flag_bitsILi8EEENST_INS5_IJNSA_ILi8EEESH_EEENS5_IJSH_SC_EEEEEEEvNS4_8identityENS4_23SM90_TMA_LOAD_MULTICASTES1A_vS1B_EENS_8epilogue10collective6detail29Sm90TmaWarpSpecializedAdapterINS1F_15DefaultEpilogueISJ_SK_SK_NS1E_6thread17LinearCombinationISJ_Li1EffLNS1J_9ScaleType4KindE0ELNS_15FloatRoundStyleE2ESJ_EENS1_15EpilogueDefaultEEEEEvvEEEEvNT_6ParamsE,"",@"SHT_CUDA_INFO"
	.sectionflags	@""
	.align	4


	//----- nvinfo : EIATTR_CUDA_API_VERSION
	.align		4
        /*0000*/ 	.byte	0x04, 0x37
        /*0002*/ 	.short	(.L_18 - .L_17)
.L_17:
        /*0004*/ 	.word	0x00000082


	//----- nvinfo : EIATTR_KPARAM_INFO
	.align		4
.L_18:
        /*0008*/ 	.byte	0x04, 0x17
        /*000a*/ 	.short	(.L_20 - .L_19)
.L_19:
        /*000c*/ 	.word	0x00000000
        /*0010*/ 	.short	0x0000
        /*0012*/ 	.short	0x0070
        /*0014*/ 	.byte	0x00, 0xf0, 0x01, 0x10


	//----- nvinfo : EIATTR_SPARSE_MMA_MASK
	.align		4
.L_20:
        /*0018*/ 	.byte	0x03, 0x50
        /*001a*/ 	.short	0x0000


	//----- nvinfo : EIATTR_MAXREG_COUNT
	.align		4
        /*001c*/ 	.byte	0x03, 0x1b
        /*001e*/ 	.short	0x00a8


	//----- nvinfo : EIATTR_NUM_BARRIERS
	.align		4
        /*0020*/ 	.byte	0x02, 0x4c
        /*0022*/ 	.byte	0x01
	.zero		1


	//----- nvinfo : EIATTR_MERCURY_ISA_VERSION
	.align		4
        /*0024*/ 	.byte	0x03, 0x5f
        /*0026*/ 	.short	0x0101


	//----- nvinfo : EIATTR_INT_WARP_WIDE_INSTR_OFFSETS
	.align		4
        /*0028*/ 	.byte	0x04, 0x31
        /*002a*/ 	.short	(.L_22 - .L_21)


	//   ....[0]....
.L_21:
        /*002c*/ 	.word	0x000004c0


	//   ....[1]....
        /*0030*/ 	.word	0x000004f0


	//   ....[2]....
        /*0034*/ 	.word	0x00000670


	//----- nvinfo : EIATTR_COOP_GROUP_MASK_REGIDS
	.align		4
.L_22:
        /*0038*/ 	.byte	0x04, 0x29
        /*003a*/ 	.short	(.L_24 - .L_23)


	//   ....[0]....
.L_23:
        /*003c*/ 	.word	0xffffffff


	//   ....[1]....
        /*0040*/ 	.word	0xffffffff


	//   ....[2]....
        /*0044*/ 	.word	0xffffffff


	//   ....[3]....
        /*0048*/ 	.word	0xffffffff


	//   ....[4]....
        /*004c*/ 	.word	0xffffffff


	//   ....[5]....
        /*0050*/ 	.word	0xffffffff


	//----- nvinfo : EIATTR_COOP_GROUP_INSTR_OFFSETS
	.align		4
.L_24:
        /*0054*/ 	.byte	0x04, 0x28
        /*0056*/ 	.short	(.L_26 - .L_25)


	//   ....[0]....
.L_25:
        /*0058*/ 	.word	0x00000060


	//   ....[1]....
        /*005c*/ 	.word	0x00000070


	//   ....[2]....
        /*0060*/ 	.word	0x00000130


	//   ....[3]....
        /*0064*/ 	.word	0x000002f0


	//   ....[4]....
        /*0068*/ 	.word	0x00000810


	//   ....[5]....
        /*006c*/ 	.word	0x00001290


	//----- nvinfo : EIATTR_REG_RECONFIG
	.align		4
.L_26:
        /*0070*/ 	.byte	0x01, 0x54
	.zero		2


	//----- nvinfo : EIATTR_MBARRIER_INSTR_OFFSETS
	.align		4
        /*0074*/ 	.byte	0x04, 0x39
        /*0076*/ 	.short	(.L_28 - .L_27)


	//   ....[0]....
.L_27:
        /*0078*/ 	.word	0x00000230
        /*007c*/ 	.word	0x000000ff
        /*0080*/ 	.word	0x00000000
        /*0084*/ 	.short	0x0100
        /*0086*/ 	.byte	0x08
	.zero		1


	//   ....[1]....
        /*0088*/ 	.word	0x00000240
        /*008c*/ 	.word	0x000000ff
        /*0090*/ 	.word	0x00000028
        /*0094*/ 	.short	0x0100
        /*0096*/ 	.byte	0x08
	.zero		1


	//   ....[2]....
        /*0098*/ 	.word	0x00000250
        /*009c*/ 	.word	0x000000ff
        /*00a0*/ 	.word	0x00000008
        /*00a4*/ 	.short	0x0100
        /*00a6*/ 	.byte	0x08
	.zero		1


	//   ....[3]....
        /*00a8*/ 	.word	0x00000260
        /*00ac*/ 	.word	0x000000ff
        /*00b0*/ 	.word	0x00000030
        /*00b4*/ 	.short	0x0100
        /*00b6*/ 	.byte	0x08
	.zero		1


	//   ....[4]....
        /*00b8*/ 	.word	0x00000270
        /*00bc*/ 	.word	0x000000ff
        /*00c0*/ 	.word	0x00000010
        /*00c4*/ 	.short	0x0100
        /*00c6*/ 	.byte	0x08
	.zero		1


	//   ....[5]....
        /*00c8*/ 	.word	0x00000280
        /*00cc*/ 	.word	0x000000ff
        /*00d0*/ 	.word	0x00000038
        /*00d4*/ 	.short	0x0100
        /*00d6*/ 	.byte	0x08
	.zero		1


	//   ....[6]....
        /*00d8*/ 	.word	0x00000290
        /*00dc*/ 	.word	0x000000ff
        /*00e0*/ 	.word	0x00000018
        /*00e4*/ 	.short	0x0100
        /*00e6*/ 	.byte	0x08
	.zero		1


	//   ....[7]....
        /*00e8*/ 	.word	0x000002a0
        /*00ec*/ 	.word	0x000000ff
        /*00f0*/ 	.word	0x00000040
        /*00f4*/ 	.short	0x0100
        /*00f6*/ 	.byte	0x08
	.zero		1


	//   ....[8]....
        /*00f8*/ 	.word	0x000002b0
        /*00fc*/ 	.word	0x000000ff
        /*0100*/ 	.word	0x00000020
        /*0104*/ 	.short	0x0100
        /*0106*/ 	.byte	0x08
	.zero		1


	//   ....[9]....
        /*0108*/ 	.word	0x000002c0
        /*010c*/ 	.word	0x000000ff
        /*0110*/ 	.word	0x00000048
        /*0114*/ 	.short	0x0100
        /*0116*/ 	.byte	0x08
	.zero		1


	//   ....[10]....
        /*0118*/ 	.word	0x00000700
        /*011c*/ 	.word	0x000000ff
        /*0120*/ 	.word	0x00000060
        /*0124*/ 	.short	0x0100
        /*0126*/ 	.byte	0x06
	.zero		1


	//   ....[11]....
        /*0128*/ 	.word	0x000007a0
        /*012c*/ 	.word	0x000000ff
        /*0130*/ 	.word	0x00000068
        /*0134*/ 	.short	0x0100
        /*0136*/ 	.byte	0x06
	.zero		1


	//   ....[12]....
        /*0138*/ 	.word	0x000017c0
        /*013c*/ 	.word	0x000000ff
        /*0140*/ 	.word	0x00000000
        /*0144*/ 	.short	0x010a
        /*0146*/ 	.byte	0x06
	.zero		1


	//   ....[13]....
        /*0148*/ 	.word	0x00001800
        /*014c*/ 	.word	0x000000ff
        /*0150*/ 	.word	0x00000000
        /*0154*/ 	.short	0x010a
        /*0156*/ 	.byte	0x06
	.zero		1


	//   ....[14]....
        /*0158*/ 	.word	0x000020e0
        /*015c*/ 	.word	0x000000ff
        /*0160*/ 	.word	0x00000000
        /*0164*/ 	.short	0x010a
        /*0166*/ 	.byte	0x0c
	.zero		1


	//   ....[15]....
        /*0168*/ 	.word	0x00002120
        /*016c*/ 	.word	0x000000ff
        /*0170*/ 	.word	0x00000000
        /*0174*/ 	.short	0x010a
        /*0176*/ 	.byte	0x0c
	.zero		1


	//   ....[16]....
        /*0178*/ 	.word	0x00002700
        /*017c*/ 	.word	0x0000008c
        /*0180*/ 	.word	0x00000000
        /*0184*/ 	.short	0x0101
        /*0186*/ 	.byte	0x3f
	.zero		1


	//   ....[17]....
        /*0188*/ 	.word	0x00002da0
        /*018c*/ 	.word	0x0000000c
        /*0190*/ 	.word	0x00000000
        /*0194*/ 	.short	0x0101
        /*0196*/ 	.byte	0x3f
	.zero		1


	//   ....[18]....
        /*0198*/ 	.word	0x00008690
        /*019c*/ 	.word	0x00000014
        /*01a0*/ 	.word	0x00000028
        /*01a4*/ 	.short	0x010a
        /*01a6*/ 	.byte	0x3f
	.zero		1


	//   ....[19]....
        /*01a8*/ 	.word	0x00008a00
        /*01ac*/ 	.word	0x00000008
        /*01b0*/ 	.word	0x00000068
        /*01b4*/ 	.short	0x0101
        /*01b6*/ 	.byte	0x3f
	.zero		1


	//   ....[20]....
        /*01b8*/ 	.word	0x00009120
        /*01bc*/ 	.word	0x00000006
        /*01c0*/ 	.word	0x00000000
        /*01c4*/ 	.short	0x010a
        /*01c6*/ 	.byte	0x3f
	.zero		1


	//   ....[21]....
        /*01c8*/ 	.word	0x000091a0
        /*01cc*/ 	.word	0x00000007
        /*01d0*/ 	.word	0x00000000
        /*01d4*/ 	.short	0x010a
        /*01d6*/ 	.byte	0x3f
	.zero		1


	//   ....[22]....
        /*01d8*/ 	.word	0x00009230
        /*01dc*/ 	.word	0x0000000a
        /*01e0*/ 	.word	0x00000000
        /*01e4*/ 	.short	0x010a
        /*01e6*/ 	.byte	0x3f
	.zero		1


	//   ....[23]....
        /*01e8*/ 	.word	0x000092c0
        /*01ec*/ 	.word	0x0000000b
        /*01f0*/ 	.word	0x00000000
        /*01f4*/ 	.short	0x010a
        /*01f6*/ 	.byte	0x3f
	.zero		1


	//   ....[24]....
        /*01f8*/ 	.word	0x00009350
        /*01fc*/ 	.word	0x00000003
        /*0200*/ 	.word	0x00000000
        /*0204*/ 	.short	0x010a
        /*0206*/ 	.byte	0x3f
	.zero		1


	//   ....[25]....
        /*0208*/ 	.word	0x000093c0
        /*020c*/ 	.word	0x0000000d
        /*0210*/ 	.word	0x00000000
        /*0214*/ 	.short	0x010a
        /*0216*/ 	.byte	0x3f
	.zero		1


	//   ....[26]....
        /*0218*/ 	.word	0x00009420
        /*021c*/ 	.word	0x00000091
        /*0220*/ 	.word	0x00000000
        /*0224*/ 	.short	0x010a
        /*0226*/ 	.byte	0x3f
	.zero		1


	//   ....[27]....
        /*0228*/ 	.word	0x000094f0
        /*022c*/ 	.word	0x00000014
        /*0230*/ 	.word	0x00000028
        /*0234*/ 	.short	0x010a
        /*0236*/ 	.byte	0x3f
	.zero		1


	//   ....[28]....
        /*0238*/ 	.word	0x000095c0
        /*023c*/ 	.word	0x00000006
        /*0240*/ 	.word	0x00000000
        /*0244*/ 	.short	0x010a
        /*0246*/ 	.byte	0x3f
	.zero		1


	//   ....[29]....
        /*0248*/ 	.word	0x00009610
        /*024c*/ 	.word	0x00000007
        /*0250*/ 	.word	0x00000000
        /*0254*/ 	.short	0x010a
        /*0256*/ 	.byte	0x3f
	.zero		1


	//   ....[30]....
        /*0258*/ 	.word	0x00009660
        /*025c*/ 	.word	0x0000000a
        /*0260*/ 	.word	0x00000000
        /*0264*/ 	.short	0x010a
        /*0266*/ 	.byte	0x3f
	.zero		1


	//   ....[31]....
        /*0268*/ 	.word	0x000096b0
        /*026c*/ 	.word	0x0000000b
        /*0270*/ 	.word	0x00000000
        /*0274*/ 	.short	0x010a
        /*0276*/ 	.byte	0x3f
	.zero		1


	//----- nvinfo : EIATTR_NUM_MBARRIERS
	.align		4
.L_28:
        /*0278*/ 	.byte	0x03, 0x38
        /*027a*/ 	.short	0x000c


	//----- nvinfo : EIATTR_EXIT_INSTR_OFFSETS
	.align		4
        /*027c*/ 	.byte	0x04, 0x1c
        /*027e*/ 	.short	(.L_30 - .L_29)


	//   ....[0]....
.L_29:
        /*0280*/ 	.word	0x00000970


	//   ....[1]....
        /*0284*/ 	.word	0x00001160


	//   ....[2]....
        /*0288*/ 	.word	0x00007db0


	//   ....[3]....
        /*028c*/ 	.word	0x00008310


	//   ....[4]....
        /*0290*/ 	.word	0x000093a0


	//----- nvinfo : EIATTR_MAX_THREADS
	.align		4
.L_30:
        /*0294*/ 	.byte	0x04, 0x05
        /*0296*/ 	.short	(.L_32 - .L_31)
.L_31:
        /*0298*/ 	.word	0x00000180
        /*029c*/ 	.word	0x00000001
        /*02a0*/ 	.word	0x00000001


	//----- nvinfo : EIATTR_CRS_STACK_SIZE
	.align		4
.L_32:
        /*02a4*/ 	.byte	0x04, 0x1e
        /*02a6*/ 	.short	(.L_34 - .L_33)
.L_33:
        /*02a8*/ 	.word	0x00000000


	//----- nvinfo : EIATTR_CBANK_PARAM_SIZE
	.align		4
.L_34:
        /*02ac*/ 	.byte	0x03, 0x19
        /*02ae*/ 	.short	0x0470


	//----- nvinfo : EIATTR_PARAM_CBANK
	.align		4
        /*02b0*/ 	.byte	0x04, 0x0a
        /*02b2*/ 	.short	(.L_36 - .L_35)
	.align		4
.L_35:
        /*02b4*/ 	.word	index@(.nv.constant0._ZN7cutlass13device_kernelINS_4gemm6kernel13GemmUniversalIN4cute5tupleIJiiiiEEENS1_10collective13CollectiveMmaINS1_37MainloopSm90TmaGmmaWarpSpecializedFP8ILi5ENS5_IJNS4_1CILi2EEENSA_ILi1EEESC_EEENS1_35KernelTmaWarpSpecializedCooperativeEEENS5_IJNSA_ILi128EEESG_NSA_ILi32EEEEEENS_12float_e4m3_tENS5_IJlSC_lEEESJ_SK_NS4_8TiledMMAINS4_8MMA_AtomIJNS4_4SM904GMMA31MMA_64x128x32_F32E4M3E4M3_SS_TNILNSO_7ScaleInE1ELSQ_1EEEEEENS4_6LayoutISD_NS5_IJSC_NSA_ILi0EEESU_EEEEENS5_IJNS4_10UnderscoreESX_SX_EEEEENS4_13SM90_TMA_LOADENS4_14ComposedLayoutINS4_7SwizzleILi1ELi4ELi3EEENS4_18smem_ptr_flag_bitsILi8EEENST_INS5_IJNSA_ILi8EEESH_EEENS5_IJSH_SC_EEEEEEEvNS4_8identityENS4_23SM90_TMA_LOAD_MULTICASTES1A_vS1B_EENS_8epilogue10collective6detail29Sm90TmaWarpSpecializedAdapterINS1F_15DefaultEpilogueISJ_SK_SK_NS1E_6thread17LinearCombinationISJ_Li1EffLNS1J_9ScaleType4KindE0ELNS_15FloatRoundStyleE2ESJ_EENS1_15EpilogueDefaultEEEEEvvEEEEvNT_6ParamsE)
        /*02b8*/ 	.short	0x0210
        /*02ba*/ 	.short	0x0470


	//----- nvinfo : EIATTR_SW_WAR
	.align		4
.L_36:
        /*02bc*/ 	.byte	0x04, 0x36
        /*02be*/ 	.short	(.L_38 - .L_37)
.L_37:
        /*02c0*/ 	.word	0x00000008
.L_38:


//--------------------- .nv.callgraph             --------------------------
	.section	.nv.callgraph,"",@"SHT_CUDA_CALLGRAPH"
	.align	4
	.sectionentsize	8
	.align		4
        /*0000*/ 	.word	0x00000000
	.align		4
        /*0004*/ 	.word	0xffffffff
	.align		4
        /*0008*/ 	.word	0x00000000
	.align		4
        /*000c*/ 	.word	0xfffffffe
	.align		4
        /*0010*/ 	.word	0x00000000
	.align		4
        /*0014*/ 	.word	0xfffffffd
	.align		4
        /*0018*/ 	.word	0x00000000
	.align		4
        /*001c*/ 	.word	0xfffffffc


//--------------------- .nv.constant4             --------------------------
	.section	.nv.constant4,"a",@progbits
	.align	8
	.align		8
.nv.constant4:
        /*0000*/ 	.dword	_ZN39_INTERNAL_178aa5a4_4_k_cu_a57777e1_57334cuda3std3__45__cpo5beginE
	.align		8
        /*0008*/ 	.dword	_ZN39_INTERNAL_178aa5a4_4_k_cu_a57777e1_57334cuda3std3__45__cpo3endE
	.align		8
        /*0010*/ 	.dword	_ZN39_INTERNAL_178aa5a4_4_k_cu_a57777e1_57334cuda3std3__45__cpo6cbeginE
	.align		8
        /*0018*/ 	.dword	_ZN39_INTERNAL_178aa5a4_4_k_cu_a57777e1_57334cuda3std3__45__cpo4cendE
	.align		8
        /*0020*/ 	.dword	_ZN39_INTERNAL_178aa5a4_4_k_cu_a57777e1_57334cuda3std3__441_GLOBAL__N__178aa5a4_4_k_cu_a57777e1_57336ignoreE
	.align		8
        /*0028*/ 	.dword	_ZN39_INTERNAL_178aa5a4_4_k_cu_a57777e1_57334cuda3std3__419piecewise_constructE
	.align		8
        /*0030*/ 	.dword	_ZN39_INTERNAL_178aa5a4_4_k_cu_a57777e1_57334cuda3std3__48in_placeE
	.align		8
        /*0038*/ 	.dword	_ZN39_INTERNAL_178aa5a4_4_k_cu_a57777e1_57334cuda3std6ranges3__45__cpo4swapE
	.align		8
        /*0040*/ 	.dword	_ZN39_INTERNAL_178aa5a4_4_k_cu_a57777e1_57334cuda3std6ranges3__45__cpo9iter_moveE
	.align		8
        /*0048*/ 	.dword	_ZN39_INTERNAL_178aa5a4_4_k_cu_a57777e1_57334cute7productE
	.align		8
        /*0050*/ 	.dword	_ZN39_INTERNAL_178aa5a4_4_k_cu_a57777e1_57334cute1_E


//--------------------- .text._ZN7cutlass13device_kernelINS_4gemm6kernel13GemmUniversalIN4cute5tupleIJiiiiEEENS1_10collective13CollectiveMmaINS1_37MainloopSm90TmaGmmaWarpSpecializedFP8ILi5ENS5_IJNS4_1CILi2EEENSA_ILi1EEESC_EEENS1_35KernelTmaWarpSpecializedCooperativeEEENS5_IJNSA_ILi128EEESG_NSA_ILi32EEEEEENS_12float_e4m3_tENS5_IJlSC_lEEESJ_SK_NS4_8TiledMMAINS4_8MMA_AtomIJNS4_4SM904GMMA31MMA_64x128x32_F32E4M3E4M3_SS_TNILNSO_7ScaleInE1ELSQ_1EEEEEENS4_6LayoutISD_NS5_IJSC_NSA_ILi0EEESU_EEEEENS5_IJNS4_10UnderscoreESX_SX_EEEEENS4_13SM90_TMA_LOADENS4_14ComposedLayoutINS4_7SwizzleILi1ELi4ELi3EEENS4_18smem_ptr_flag_bitsILi8EEENST_INS5_IJNSA_ILi8EEESH_EEENS5_IJSH_SC_EEEEEEEvNS4_8identityENS4_23SM90_TMA_LOAD_MULTICASTES1A_vS1B_EENS_8epilogue10collective6detail29Sm90TmaWarpSpecializedAdapterINS1F_15DefaultEpilogueISJ_SK_SK_NS1E_6thread17LinearCombinationISJ_Li1EffLNS1J_9ScaleType4KindE0ELNS_15FloatRoundStyleE2ESJ_EENS1_15EpilogueDefaultEEEEEvvEEEEvNT_6ParamsE --------------------------
	.section	.text._ZN7cutlass13device_kernelINS_4gemm6kernel13GemmUniversalIN4cute5tupleIJiiiiEEENS1_10collective13CollectiveMmaINS1_37MainloopSm90TmaGmmaWarpSpecializedFP8ILi5ENS5_IJNS4_1CILi2EEENSA_ILi1EEESC_EEENS1_35KernelTmaWarpSpecializedCooperativeEEENS5_IJNSA_ILi128EEESG_NSA_ILi32EEEEEENS_12float_e4m3_tENS5_IJlSC_lEEESJ_SK_NS4_8TiledMMAINS4_8MMA_AtomIJNS4_4SM904GMMA31MMA_64x128x32_F32E4M3E4M3_SS_TNILNSO_7ScaleInE1ELSQ_1EEEEEENS4_6LayoutISD_NS5_IJSC_NSA_ILi0EEESU_EEEEENS5_IJNS4_10UnderscoreESX_SX_EEEEENS4_13SM90_TMA_LOADENS4_14ComposedLayoutINS4_7SwizzleILi1ELi4ELi3EEENS4_18smem_ptr_flag_bitsILi8EEENST_INS5_IJNSA_ILi8EEESH_EEENS5_IJSH_SC_EEEEEEEvNS4_8identityENS4_23SM90_TMA_LOAD_MULTICASTES1A_vS1B_EENS_8epilogue10collective6detail29Sm90TmaWarpSpecializedAdapterINS1F_15DefaultEpilogueISJ_SK_SK_NS1E_6thread17LinearCombinationISJ_Li1EffLNS1J_9ScaleType4KindE0ELNS_15FloatRoundStyleE2ESJ_EENS1_15EpilogueDefaultEEEEEvvEEEEvNT_6ParamsE,"ax",@progbits
	.align	128
.text._ZN7cutlass13device_kernelINS_4gemm6kernel13GemmUniversalIN4cute5tupleIJiiiiEEENS1_10collective13CollectiveMmaINS1_37MainloopSm90TmaGmmaWarpSpecializedFP8ILi5ENS5_IJNS4_1CILi2EEENSA_ILi1EEESC_EEENS1_35KernelTmaWarpSpecializedCooperativeEEENS5_IJNSA_ILi128EEESG_NSA_ILi32EEEEEENS_12float_e4m3_tENS5_IJlSC_lEEESJ_SK_NS4_8TiledMMAINS4_8MMA_AtomIJNS4_4SM904GMMA31MMA_64x128x32_F32E4M3E4M3_SS_TNILNSO_7ScaleInE1ELSQ_1EEEEEENS4_6LayoutISD_NS5_IJSC_NSA_ILi0EEESU_EEEEENS5_IJNS4_10UnderscoreESX_SX_EEEEENS4_13SM90_TMA_LOADENS4_14ComposedLayoutINS4_7SwizzleILi1ELi4ELi3EEENS4_18smem_ptr_flag_bitsILi8EEENST_INS5_IJNSA_ILi8EEESH_EEENS5_IJSH_SC_EEEEEEEvNS4_8identityENS4_23SM90_TMA_LOAD_MULTICASTES1A_vS1B_EENS_8epilogue10collective6detail29Sm90TmaWarpSpecializedAdapterINS1F_15DefaultEpilogueISJ_SK_SK_NS1E_6thread17LinearCombinationISJ_Li1EffLNS1J_9ScaleType4KindE0ELNS_15FloatRoundStyleE2ESJ_EENS1_15EpilogueDefaultEEEEEvvEEEEvNT_6ParamsE:
        .type           _ZN7cutlass13device_kernelINS_4gemm6kernel13GemmUniversalIN4cute5tupleIJiiiiEEENS1_10collective13CollectiveMmaINS1_37MainloopSm90TmaGmmaWarpSpecializedFP8ILi5ENS5_IJNS4_1CILi2EEENSA_ILi1EEESC_EEENS1_35KernelTmaWarpSpecializedCooperativeEEENS5_IJNSA_ILi128EEESG_NSA_ILi32EEEEEENS_12float_e4m3_tENS5_IJlSC_lEEESJ_SK_NS4_8TiledMMAINS4_8MMA_AtomIJNS4_4SM904GMMA31MMA_64x128x32_F32E4M3E4M3_SS_TNILNSO_7ScaleInE1ELSQ_1EEEEEENS4_6LayoutISD_NS5_IJSC_NSA_ILi0EEESU_EEEEENS5_IJNS4_10UnderscoreESX_SX_EEEEENS4_13SM90_TMA_LOADENS4_14ComposedLayoutINS4_7SwizzleILi1ELi4ELi3EEENS4_18smem_ptr_flag_bitsILi8EEENST_INS5_IJNSA_ILi8EEESH_EEENS5_IJSH_SC_EEEEEEEvNS4_8identityENS4_23SM90_TMA_LOAD_MULTICASTES1A_vS1B_EENS_8epilogue10collective6detail29Sm90TmaWarpSpecializedAdapterINS1F_15DefaultEpilogueISJ_SK_SK_NS1E_6thread17LinearCombinationISJ_Li1EffLNS1J_9ScaleType4KindE0ELNS_15FloatRoundStyleE2ESJ_EENS1_15EpilogueDefaultEEEEEvvEEEEvNT_6ParamsE,@function
        .size           _ZN7cutlass13device_kernelINS_4gemm6kernel13GemmUniversalIN4cute5tupleIJiiiiEEENS1_10collective13CollectiveMmaINS1_37MainloopSm90TmaGmmaWarpSpecializedFP8ILi5ENS5_IJNS4_1CILi2EEENSA_ILi1EEESC_EEENS1_35KernelTmaWarpSpecializedCooperativeEEENS5_IJNSA_ILi128EEESG_NSA_ILi32EEEEEENS_12float_e4m3_tENS5_IJlSC_lEEESJ_SK_NS4_8TiledMMAINS4_8MMA_AtomIJNS4_4SM904GMMA31MMA_64x128x32_F32E4M3E4M3_SS_TNILNSO_7ScaleInE1ELSQ_1EEEEEENS4_6LayoutISD_NS5_IJSC_NSA_ILi0EEESU_EEEEENS5_IJNS4_10UnderscoreESX_SX_EEEEENS4_13SM90_TMA_LOADENS4_14ComposedLayoutINS4_7SwizzleILi1ELi4ELi3EEENS4_18smem_ptr_flag_bitsILi8EEENST_INS5_IJNSA_ILi8EEESH_EEENS5_IJSH_SC_EEEEEEEvNS4_8identityENS4_23SM90_TMA_LOAD_MULTICASTES1A_vS1B_EENS_8epilogue10collective6detail29Sm90TmaWarpSpecializedAdapterINS1F_15DefaultEpilogueISJ_SK_SK_NS1E_6thread17LinearCombinationISJ_Li1EffLNS1J_9ScaleType4KindE0ELNS_15FloatRoundStyleE2ESJ_EENS1_15EpilogueDefaultEEEEEvvEEEEvNT_6ParamsE,(.L_x_208 - _ZN7cutlass13device_kernelINS_4gemm6kernel13GemmUniversalIN4cute5tupleIJiiiiEEENS1_10collective13CollectiveMmaINS1_37MainloopSm90TmaGmmaWarpSpecializedFP8ILi5ENS5_IJNS4_1CILi2EEENSA_ILi1EEESC_EEENS1_35KernelTmaWarpSpecializedCooperativeEEENS5_IJNSA_ILi128EEESG_NSA_ILi32EEEEEENS_12float_e4m3_tENS5_IJlSC_lEEESJ_SK_NS4_8TiledMMAINS4_8MMA_AtomIJNS4_4SM904GMMA31MMA_64x128x32_F32E4M3E4M3_SS_TNILNSO_7ScaleInE1ELSQ_1EEEEEENS4_6LayoutISD_NS5_IJSC_NSA_ILi0EEESU_EEEEENS5_IJNS4_10UnderscoreESX_SX_EEEEENS4_13SM90_TMA_LOADENS4_14ComposedLayoutINS4_7SwizzleILi1ELi4ELi3EEENS4_18smem_ptr_flag_bitsILi8EEENST_INS5_IJNSA_ILi8EEESH_EEENS5_IJSH_SC_EEEEEEEvNS4_8identityENS4_23SM90_TMA_LOAD_MULTICASTES1A_vS1B_EENS_8epilogue10collective6detail29Sm90TmaWarpSpecializedAdapterINS1F_15DefaultEpilogueISJ_SK_SK_NS1E_6thread17LinearCombinationISJ_Li1EffLNS1J_9ScaleType4KindE0ELNS_15FloatRoundStyleE2ESJ_EENS1_15EpilogueDefaultEEEEEvvEEEEvNT_6ParamsE)
        .other          _ZN7cutlass13device_kernelINS_4gemm6kernel13GemmUniversalIN4cute5tupleIJiiiiEEENS1_10collective13CollectiveMmaINS1_37MainloopSm90TmaGmmaWarpSpecializedFP8ILi5ENS5_IJNS4_1CILi2EEENSA_ILi1EEESC_EEENS1_35KernelTmaWarpSpecializedCooperativeEEENS5_IJNSA_ILi128EEESG_NSA_ILi32EEEEEENS_12float_e4m3_tENS5_IJlSC_lEEESJ_SK_NS4_8TiledMMAINS4_8MMA_AtomIJNS4_4SM904GMMA31MMA_64x128x32_F32E4M3E4M3_SS_TNILNSO_7ScaleInE1ELSQ_1EEEEEENS4_6LayoutISD_NS5_IJSC_NSA_ILi0EEESU_EEEEENS5_IJNS4_10UnderscoreESX_SX_EEEEENS4_13SM90_TMA_LOADENS4_14ComposedLayoutINS4_7SwizzleILi1ELi4ELi3EEENS4_18smem_ptr_flag_bitsILi8EEENST_INS5_IJNSA_ILi8EEESH_EEENS5_IJSH_SC_EEEEEEEvNS4_8identityENS4_23SM90_TMA_LOAD_MULTICASTES1A_vS1B_EENS_8epilogue10collective6detail29Sm90TmaWarpSpecializedAdapterINS1F_15DefaultEpilogueISJ_SK_SK_NS1E_6thread17LinearCombinationISJ_Li1EffLNS1J_9ScaleType4KindE0ELNS_15FloatRoundStyleE2ESJ_EENS1_15EpilogueDefaultEEEEEvvEEEEvNT_6ParamsE,@"STO_CUDA_ENTRY STV_DEFAULT"
_ZN7cutlass13device_kernelINS_4gemm6kernel13GemmUniversalIN4cute5tupleIJiiiiEEENS1_10collective13CollectiveMmaINS1_37MainloopSm90TmaGmmaWarpSpecializedFP8ILi5ENS5_IJNS4_1CILi2EEENSA_ILi1EEESC_EEENS1_35KernelTmaWarpSpecializedCooperativeEEENS5_IJNSA_ILi128EEESG_NSA_ILi32EEEEEENS_12float_e4m3_tENS5_IJlSC_lEEESJ_SK_NS4_8TiledMMAINS4_8MMA_AtomIJNS4_4SM904GMMA31MMA_64x128x32_F32E4M3E4M3_SS_TNILNSO_7ScaleInE1ELSQ_1EEEEEENS4_6LayoutISD_NS5_IJSC_NSA_ILi0EEESU_EEEEENS5_IJNS4_10UnderscoreESX_SX_EEEEENS4_13SM90_TMA_LOADENS4_14ComposedLayoutINS4_7SwizzleILi1ELi4ELi3EEENS4_18smem_ptr_flag_bitsILi8EEENST_INS5_IJNSA_ILi8EEESH_EEENS5_IJSH_SC_EEEEEEEvNS4_8identityENS4_23SM90_TMA_LOAD_MULTICASTES1A_vS1B_EENS_8epilogue10collective6detail29Sm90TmaWarpSpecializedAdapterINS1F_15DefaultEpilogueISJ_SK_SK_NS1E_6thread17LinearCombinationISJ_Li1EffLNS1J_9ScaleType4KindE0ELNS_15FloatRoundStyleE2ESJ_EENS1_15EpilogueDefaultEEEEEvvEEEEvNT_6ParamsE:
[----:B------:R-:W-:Y:S01]  /*0000*/  LDC R1, c[0x0][0x28] ;  /* 0x00000a00ff017b82 */ /* 0x000fe20000000800 */
[----:B------:R-:W0:Y:S01]  /*0010*/  S2R R0, SR_TID.X ;  /* 0x0000000000007919 */ /* 0x000e220000002100 */
[----:B------:R-:W-:Y:S01]  /*0020*/  ELECT P0, URZ, PT ;  /* 0x00000000003f782f */ /* 0x000fe20003800000 */
[----:B------:R-:W-:Y:S01]  /*0030*/  BSSY B0, `(.L_x_0) ;  /* 0x000000f000007945 */ /* 0x000fe20003800000 */
[--C-:B0-----:R-:W-:Y:S02]  /*0040*/  SHF.R.U32.HI R2, RZ, 0x5, R0.reuse ;  /* 0x00000005ff027819 */ /* 0x101fe40000011600 */
[----:B------:R-:W-:-:S03]  /*0050*/  SHF.R.U32.HI R3, RZ, 0x7, R0 ;  /* 0x00000007ff037819 */ /* 0x000fc60000011600 */
[----:B------:R-:W0:Y:S04]  /*0060*/  SHFL.IDX PT, R7, R2, RZ, 0x1f ;  /* 0x00001fff02077589 */ /* 0x000e2800000e0000 */
[----:B------:R-:W1:Y:S01]  /*0070*/  SHFL.IDX PT, R3, R3, RZ, 0x1f ;  /* 0x00001fff03037589 */ /* 0x000e6200000e0000 */
[----:B0-----:R-:W-:-:S13]  /*0080*/  ISETP.NE.OR P0, PT, R7, RZ, !P0 ;  /* 0x000000ff0700720c */ /* 0x001fda0004705670 */
[----:B-1----:R-:W-:Y:S05]  /*0090*/  @P0 BRA `(.L_x_1) ;  /* 0x0000000000200947 */ /* 0x002fea0003800000 */
[----:B------:R-:W-:Y:S02]  /*00a0*/  ULDC.64 UR4, c[0x0][0x198] ;  /* 0x0000660000047ab9 */ /* 0x000fe40000000a00 */
[----:B------:R-:W-:Y:S02]  /*00b0*/  UIADD3 UR6, UP0, UR4, 0xf0, URZ ;  /* 0x000000f004067890 */ /* 0x000fe4000ff1e03f */
[----:B------:R-:W-:Y:S02]  /*00c0*/  UIADD3 UR4, UP1, UR4, 0x1f0, URZ ;  /* 0x000001f004047890 */ /* 0x000fe4000ff3e03f */
[----:B------:R-:W-:Y:S02]  /*00d0*/  UIADD3.X UR7, URZ, UR5, URZ, UP0, !UPT ;  /* 0x000000053f077290 */ /* 0x000fe400087fe43f */
[----:B------:R-:W-:-:S07]  /*00e0*/  UIADD3.X UR5, URZ, UR5, URZ, UP1, !UPT ;  /* 0x000000053f057290 */ /* 0x000fce0008ffe43f */
[----:B------:R0:W-:Y:S02]  /*00f0*/  UTMACCTL.PF [UR6] ;  /* 0x00000000060079b9 */ /* 0x0001e40008040000 */
[----:B------:R0:W-:Y:S02]  /*0100*/  UTMACCTL.PF [UR4] ;  /* 0x00000000040079b9 */ /* 0x0001e40008040000 */
[----:B0-----:R-:W-:Y:S01]  /*0110*/  NOP ;  /* 0x0000000000007918 */ /* 0x001fe20000000000 */
.L_x_1:
[----:B------:R-:W-:Y:S05]  /*0120*/  BSYNC B0 ;  /* 0x0000000000007941 */ /* 0x000fea0003800000 */
.L_x_0:
[----:B------:R-:W0:Y:S02]  /*0130*/  SHFL.IDX PT, R4, R2, RZ, 0x1f ;  /* 0x00001fff02047589 */ /* 0x000e2400000e0000 */
[----:B0-----:R-:W-:-:S13]  /*0140*/  ISETP.NE.AND P0, PT, R4, RZ, PT ;  /* 0x000000ff0400720c */ /* 0x001fda0003f05270 */
[----:B------:R-:W-:Y:S05]  /*0150*/  @P0 BRA `(.L_x_2) ;  /* 0x0000000000600947 */ /* 0x000fea0003800000 */
[----:B------:R-:W0:Y:S01]  /*0160*/  S2UR UR8, SR_CgaCtaId ;  /* 0x00000000000879c3 */ /* 0x000e220000008800 */
[----:B------:R-:W-:Y:S01]  /*0170*/  UMOV UR4, 0x400 ;  /* 0x0000040000047882 */ /* 0x000fe20000000000 */
[----:B------:R-:W-:Y:S01]  /*0180*/  UMOV UR5, 0x1 ;  /* 0x0000000100057882 */ /* 0x000fe20000000000 */
[----:B------:R-:W-:Y:S01]  /*0190*/  UMOV UR6, 0x4 ;  /* 0x0000000400067882 */ /* 0x000fe20000000000 */
[----:B------:R-:W-:Y:S01]  /*01a0*/  ELECT P0, URZ, PT ;  /* 0x00000000003f782f */ /* 0x000fe20003800000 */
[----:B------:R-:W-:-:S04]  /*01b0*/  UIADD3 UR6, -UR6, 0x100000, URZ ;  /* 0x0010000006067890 */ /* 0x000fc8000fffe13f */
[----:B------:R-:W-:Y:S02]  /*01c0*/  USHF.L.U32 UR7, UR6, 0xb, URZ ;  /* 0x0000000b06077899 */ /* 0x000fe4000800063f */
[----:B------:R-:W-:Y:S02]  /*01d0*/  USHF.L.U32 UR6, UR6, 0x1, URZ ;  /* 0x0000000106067899 */ /* 0x000fe4000800063f */
[----:B0-----:R-:W-:Y:S02]  /*01e0*/  ULEA UR8, UR8, UR4, 0x18 ;  /* 0x0000000408087291 */ /* 0x001fe4000f8ec03f */
[----:B------:R-:W-:-:S04]  /*01f0*/  UIADD3 UR4, -UR5, 0x100000, URZ ;  /* 0x0010000005047890 */ /* 0x000fc8000fffe13f */
[----:B------:R-:W-:Y:S02]  /*0200*/  USHF.L.U32 UR5, UR4, 0xb, URZ ;  /* 0x0000000b04057899 */ /* 0x000fe4000800063f */
[----:B------:R-:W-:Y:S01]  /*0210*/  USHF.L.U32 UR4, UR4, 0x1, URZ ;  /* 0x0000000104047899 */ /* 0x000fe2000800063f */
[----:B------:R-:W0:Y:S11]  /*0220*/  FENCE.VIEW.ASYNC.S ;  /* 0x00000000000073c6 */ /* 0x000e360000000000 */
[----:B0-----:R0:W1:Y:S01]  /*0230*/  SYNCS.EXCH.64 URZ, [UR8], UR4 ;  /* 0x00000004083f75b2 */ /* 0x0010620008000100 */
[----:B------:R0:W2:Y:S01]  /*0240*/  SYNCS.EXCH.64 URZ, [UR8+0x28], UR6 ;  /* 0x00002806083f75b2 */ /* 0x0000a20008000100 */
[----:B------:R0:W3:Y:S01]  /*0250*/  SYNCS.EXCH.64 URZ, [UR8+0x8], UR4 ;  /* 0x00000804083f75b2 */ /* 0x0000e20008000100 */
[----:B------:R0:W4:Y:S01]  /*0260*/  SYNCS.EXCH.64 URZ, [UR8+0x30], UR6 ;  /* 0x00003006083f75b2 */ /* 0x0001220008000100 */
[----:B------:R0:W0:Y:S01]  /*0270*/  SYNCS.EXCH.64 URZ, [UR8+0x10], UR4 ;  /* 0x00001004083f75b2 */ /* 0x0000220008000100 */
[----:B------:R0:W0:Y:S01]  /*0280*/  SYNCS.EXCH.64 URZ, [UR8+0x38], UR6 ;  /* 0x00003806083f75b2 */ /* 0x0000220008000100 */
[----:B------:R0:W0:Y:S01]  /*0290*/  SYNCS.EXCH.64 URZ, [UR8+0x18], UR4 ;  /* 0x00001804083f75b2 */ /* 0x0000220008000100 */
[----:B------:R0:W0:Y:S01]  /*02a0*/  SYNCS.EXCH.64 URZ, [UR8+0x40], UR6 ;  /* 0x00004006083f75b2 */ /* 0x0000220008000100 */
[----:B------:R0:W0:Y:S01]  /*02b0*/  SYNCS.EXCH.64 URZ, [UR8+0x20], UR4 ;  /* 0x00002004083f75b2 */ /* 0x0000220008000100 */
[----:B------:R0:W0:Y:S01]  /*02c0*/  SYNCS.EXCH.64 URZ, [UR8+0x48], UR6 ;  /* 0x00004806083f75b2 */ /* 0x0000220008000100 */
[----:B------:R-:W-:Y:S01]  /*02d0*/  NOP ;  /* 0x0000000000007918 */ /* 0x000fe20000000000 */
.L_x_2:
[----:B------:R-:W-:Y:S01]  /*02e0*/  SHF.R.S32.HI R5, RZ, 0x1f, R0 ;  /* 0x0000001fff057819 */ /* 0x000fe20000011400 */
[----:B------:R-:W5:Y:S01]  /*02f0*/  SHFL.IDX PT, R2, R2, RZ, 0x1f ;  /* 0x00001fff02027589 */ /* 0x000f6200000e0000 */
[----:B0-----:R-:W0:Y:S01]  /*0300*/  S2UR UR8, SR_CTAID.X ;  /* 0x00000000000879c3 */ /* 0x001e220000002500 */
[----:B------:R-:W-:Y:S02]  /*0310*/  ELECT P0, URZ, PT ;  /* 0x00000000003f782f */ /* 0x000fe40003800000 */
[----:B------:R-:W-:Y:S01]  /*0320*/  LEA.HI R5, R5, R0, RZ, 0x7 ;  /* 0x0000000005057211 */ /* 0x000fe200078f38ff */
[----:B------:R-:W1:Y:S01]  /*0330*/  S2R R8, SR_CTAID.Y ;  /* 0x0000000000087919 */ /* 0x000e620000002600 */
[----:B------:R-:W-:Y:S01]  /*0340*/  SHF.R.S32.HI R11, RZ, 0x1f, R4 ;  /* 0x0000001fff0b7819 */ /* 0x000fe20000011404 */
[----:B------:R-:W-:Y:S01]  /*0350*/  ULDC UR4, c[0x0][0x150] ;  /* 0x0000540000047ab9 */ /* 0x000fe20000000800 */
[----:B------:R-:W-:Y:S01]  /*0360*/  LOP3.LUT R5, R5, 0xffffff80, RZ, 0xc0, !PT ;  /* 0xffffff8005057812 */ /* 0x000fe200078ec0ff */
[----:B------:R-:W-:Y:S01]  /*0370*/  VIADD R16, R3, 0xffffffff ;  /* 0xffffffff03107836 */ /* 0x000fe20000000000 */
[----:B------:R-:W-:Y:S01]  /*0380*/  LEA.HI R11, R11, R4, RZ, 0x2 ;  /* 0x000000040b0b7211 */ /* 0x000fe200078f10ff */
[----:B------:R-:W2:Y:S01]  /*0390*/  LDC R12, c[0x0][0x144] ;  /* 0x00005100ff0c7b82 */ /* 0x000ea20000000800 */
[----:B------:R-:W-:Y:S01]  /*03a0*/  NOP ;  /* 0x0000000000007918 */ /* 0x000fe20000000000 */
[----:B------:R-:W-:Y:S01]  /*03b0*/  IMAD.IADD R6, R0, 0x1, -R5 ;  /* 0x0000000100067824 */ /* 0x000fe200078e0a05 */
[----:B------:R-:W-:Y:S01]  /*03c0*/  LOP3.LUT R11, R11, 0x3ffffffc, RZ, 0xc0, !PT ;  /* 0x3ffffffc0b0b7812 */ /* 0x000fe200078ec0ff */
[----:B------:R-:W-:Y:S01]  /*03d0*/  NOP ;  /* 0x0000000000007918 */ /* 0x000fe20000000000 */
[----:B------:R-:W-:-:S02]  /*03e0*/  ISETP.NE.AND P4, PT, R3, RZ, PT ;  /* 0x000000ff0300720c */ /* 0x000fc40003f85270 */
[----:B------:R-:W-:Y:S01]  /*03f0*/  SHF.R.S32.HI R5, RZ, 0x1f, R6 ;  /* 0x0000001fff057819 */ /* 0x000fe20000011406 */
[----:B------:R-:W-:Y:S01]  /*0400*/  IMAD.IADD R4, R4, 0x1, -R11 ;  /* 0x0000000104047824 */ /* 0x000fe200078e0a0b */
[----:B------:R-:W3:Y:S01]  /*0410*/  LDC R14, c[0x0][0x140] ;  /* 0x00005000ff0e7b82 */ /* 0x000ee20000000800 */
[----:B------:R-:W-:Y:S02]  /*0420*/  ISETP.GE.U32.AND P6, PT, R16, 0x2, PT ;  /* 0x000000021000780c */ /* 0x000fe40003fc6070 */
[----:B------:R-:W-:Y:S02]  /*0430*/  LEA.HI R5, R5, R6, RZ, 0x3 ;  /* 0x0000000605057211 */ /* 0x000fe400078f18ff */
[----:B-----5:R-:W-:Y:S02]  /*0440*/  ISETP.NE.OR P0, PT, R2, RZ, !P0 ;  /* 0x000000ff0200720c */ /* 0x020fe40004705670 */
[--C-:B------:R-:W-:Y:S01]  /*0450*/  SHF.R.S32.HI R2, RZ, 0x3, R5.reuse ;  /* 0x00000003ff027819 */ /* 0x100fe20000011405 */
[----:B------:R-:W5:Y:S01]  /*0460*/  LDC R13, c[0x0][0x148] ;  /* 0x00005200ff0d7b82 */ /* 0x000f620000000800 */
[----:B------:R-:W-:-:S02]  /*0470*/  SHF.R.S32.HI R5, RZ, 0x1f, R5 ;  /* 0x0000001fff057819 */ /* 0x000fc40000011405 */
[----:B0-----:R-:W-:Y:S02]  /*0480*/  I2FP.F32.U32 R10, UR8 ;  /* 0x00000008000a7c45 */ /* 0x001fe40008201000 */
[----:B------:R-:W-:-:S03]  /*0490*/  LEA.HI R5, R5, R2, RZ, 0x2 ;  /* 0x0000000205057211 */ /* 0x000fc600078f10ff */
[----:B------:R-:W-:Y:S01]  /*04a0*/  FMUL R10, R10, UR4 ;  /* 0x000000040a0a7c20 */ /* 0x000fe20008400000 */
[----:B------:R-:W-:Y:S01]  /*04b0*/  LOP3.LUT R5, R5, 0xfffffffc, RZ, 0xc0, !PT ;  /* 0xfffffffc05057812 */ /* 0x000fe200078ec0ff */
[----:B------:R-:W-:Y:S01]  /*04c0*/  VOTEU.ALL UP0, P0 ;  /* 0x00000000003f7886 */ /* 0x000fe20000000000 */
[----:B-1----:R-:W-:Y:S01]  /*04d0*/  I2FP.F32.U32 R11, R8 ;  /* 0x00000008000b7245 */ /* 0x002fe20000201000 */
[----:B------:R-:W-:Y:S01]  /*04e0*/  ULDC UR4, c[0x0][0x154] ;  /* 0x0000550000047ab9 */ /* 0x000fe20000000800 */
[----:B------:R-:W-:Y:S01]  /*04f0*/  VOTEU.ALL UP1, P0 ;  /* 0x00000000003f7886 */ /* 0x000fe20000020000 */
[----:B------:R-:W0:Y:S01]  /*0500*/  F2I.U32.TRUNC.NTZ R10, R10 ;  /* 0x0000000a000a7305 */ /* 0x000e22000020f000 */
[----:B------:R-:W-:Y:S01]  /*0510*/  IMAD.IADD R5, R2, 0x1, -R5 ;  /* 0x0000000102057824 */ /* 0x000fe200078e0a05 */
[----:B------:R-:W1:Y:S01]  /*0520*/  @!UP0 S2UR UR7, SR_CgaCtaId ;  /* 0x00000000000789c3 */ /* 0x000e620000008800 */
[----:B------:R-:W-:Y:S01]  /*0530*/  @!UP0 UMOV UR6, 0x400 ;  /* 0x0000040000068882 */ /* 0x000fe20000000000 */
[----:B---3--:R-:W-:Y:S01]  /*0540*/  ISETP.EQ.U32.AND P3, PT, R14, 0x1, PT ;  /* 0x000000010e00780c */ /* 0x008fe20003f62070 */
[----:B------:R-:W-:-:S05]  /*0550*/  IMAD R5, R4, 0x4, R5 ;  /* 0x0000000404057824 */ /* 0x000fca00078e0205 */
[----:B------:R-:W-:-:S04]  /*0560*/  LEA.HI R2, R5, R5, RZ, 0x1 ;  /* 0x0000000505027211 */ /* 0x000fc800078f08ff */
[----:B------:R-:W-:Y:S01]  /*0570*/  LOP3.LUT R4, R2, 0xfffffffe, RZ, 0xc0, !PT ;  /* 0xfffffffe02047812 */ /* 0x000fe200078ec0ff */
[----:B0-----:R-:W-:Y:S02]  /*0580*/  IMAD.MOV R15, RZ, RZ, -R10 ;  /* 0x000000ffff0f7224 */ /* 0x001fe400078e0a0a */
[----:B------:R-:W-:Y:S01]  /*0590*/  FMUL R10, R11, UR4 ;  /* 0x000000040b0a7c20 */ /* 0x000fe20008400000 */
[----:B------:R-:W-:Y:S01]  /*05a0*/  SHF.R.S32.HI R2, RZ, 0x1f, R7 ;  /* 0x0000001fff027819 */ /* 0x000fe20000011407 */
[----:B------:R-:W-:Y:S01]  /*05b0*/  UMOV UR4, 0x20 ;  /* 0x0000002000047882 */ /* 0x000fe20000000000 */
[----:B--2---:R-:W-:Y:S01]  /*05c0*/  IMAD R12, R12, R15, UR8 ;  /* 0x000000080c0c7e24 */ /* 0x004fe2000f8e020f */
[----:B------:R-:W-:-:S04]  /*05d0*/  @!UP0 UIADD3 UR4, -UR4, 0x100000, URZ ;  /* 0x0010000004048890 */ /* 0x000fc8000fffe13f */
[----:B------:R-:W-:Y:S02]  /*05e0*/  @!UP0 USHF.L.U32 UR5, UR4, 0xb, URZ ;  /* 0x0000000b04058899 */ /* 0x000fe4000800063f */
[----:B------:R-:W-:Y:S01]  /*05f0*/  @!UP0 USHF.L.U32 UR4, UR4, 0x1, URZ ;  /* 0x0000000104048899 */ /* 0x000fe2000800063f */
[C---:B------:R-:W-:Y:S01]  /*0600*/  IMAD.IADD R11, R5.reuse, 0x1, -R4 ;  /* 0x00000001050b7824 */ /* 0x040fe200078e0a04 */
[----:B------:R-:W0:Y:S01]  /*0610*/  F2I.U32.TRUNC.NTZ R10, R10 ;  /* 0x0000000a000a7305 */ /* 0x000e22000020f000 */
[----:B------:R-:W-:Y:S01]  /*0620*/  LEA.HI R2, R2, R7, RZ, 0x2 ;  /* 0x0000000702027211 */ /* 0x000fe200078f10ff */
[----:B------:R-:W-:Y:S02]  /*0630*/  IMAD.SHL.U32 R4, R5, 0x4, RZ ;  /* 0x0000000405047824 */ /* 0x000fe400078e00ff */
[----:B------:R-:W-:Y:S01]  /*0640*/  ISETP.NE.AND P2, PT, R11, R12, PT ;  /* 0x0000000c0b00720c */ /* 0x000fe20003f45270 */
[----:B-1----:R-:W-:Y:S01]  /*0650*/  @!UP0 ULEA UR6, UR7, UR6, 0x18 ;  /* 0x0000000607068291 */ /* 0x002fe2000f8ec03f */
[----:B------:R-:W-:Y:S01]  /*0660*/  LOP3.LUT R2, R2, 0xfffffffc, RZ, 0xc0, !PT ;  /* 0xfffffffc02027812 */ /* 0x000fe200078ec0ff */
[----:B------:R-:W-:Y:S01]  /*0670*/  VOTEU.ALL UP0, P0 ;  /* 0x00000000003f7886 */ /* 0x000fe20000000000 */
[----:B------:R-:W-:-:S02]  /*0680*/  LOP3.LUT R5, R5, 0xc, R4, 0x78, !PT ;  /* 0x0000000c05057812 */ /* 0x000fc400078e7804 */
[----:B------:R-:W-:Y:S01]  /*0690*/  LOP3.LUT P0, RZ, R6, 0x7, RZ, 0xc0, !PT ;  /* 0x0000000706ff7812 */ /* 0x000fe2000780c0ff */
[----:B------:R-:W-:Y:S02]  /*06a0*/  IMAD.IADD R7, R7, 0x1, -R2 ;  /* 0x0000000107077824 */ /* 0x000fe400078e0a02 */
[----:B------:R-:W-:Y:S01]  /*06b0*/  IMAD.MOV.U32 R6, RZ, RZ, 0x1 ;  /* 0x00000001ff067424 */ /* 0x000fe200078e00ff */
[----:B------:R-:W-:Y:S01]  /*06c0*/  ISETP.LT.U32.AND P0, PT, R5, 0x2, !P0 ;  /* 0x000000020500780c */ /* 0x000fe20004701070 */
[----:B0-----:R-:W-:Y:S01]  /*06d0*/  IMAD.MOV R20, RZ, RZ, -R10 ;  /* 0x000000ffff147224 */ /* 0x001fe200078e0a0a */
[----:B------:R-:W-:Y:S01]  /*06e0*/  ISETP.NE.AND P1, PT, R7, 0x3, PT ;  /* 0x000000030700780c */ /* 0x000fe20003f25270 */
[----:B------:R-:W0:Y:S02]  /*06f0*/  FENCE.VIEW.ASYNC.S ;  /* 0x00000000000073c6 */ /* 0x000e240000000000 */
[----:B0-----:R0:W1:Y:S01]  /*0700*/  @!UP0 SYNCS.EXCH.64 URZ, [UR6+0x60], UR4 ;  /* 0x00006004063f85b2 */ /* 0x0010620008000100 */
[----:B------:R-:W-:Y:S01]  /*0710*/  @P2 LEA.HI R2, R5, R5, RZ, 0x1 ;  /* 0x0000000505022211 */ /* 0x000fe200078f08ff */
[----:B-----5:R-:W-:Y:S01]  /*0720*/  IMAD R11, R13, R20, R8 ;  /* 0x000000140d0b7224 */ /* 0x020fe200078e0208 */
[----:B------:R-:W-:-:S02]  /*0730*/  ISETP.EQ.OR P1, PT, R7, RZ, !P1 ;  /* 0x000000ff0700720c */ /* 0x000fc40004f22670 */
[----:B------:R-:W-:Y:S02]  /*0740*/  @P2 SHF.R.S32.HI R2, RZ, 0x1, R2 ;  /* 0x00000001ff022819 */ /* 0x000fe40000011402 */
[----:B------:R-:W-:Y:S02]  /*0750*/  ISETP.EQ.AND P1, PT, R3, RZ, P1 ;  /* 0x000000ff0300720c */ /* 0x000fe40000f22270 */
[----:B------:R-:W-:Y:S02]  /*0760*/  @P2 ISETP.NE.AND P5, PT, R2, R11, PT ;  /* 0x0000000b0200220c */ /* 0x000fe40003fa5270 */
[----:B------:R-:W-:Y:S02]  /*0770*/  SEL R3, RZ, 0x1, !P0 ;  /* 0x00000001ff037807 */ /* 0x000fe40004000000 */
[----:B------:R-:W-:Y:S02]  /*0780*/  @P2 SEL R6, RZ, 0x1, P5 ;  /* 0x00000001ff062807 */ /* 0x000fe40002800000 */
[----:B------:R-:W-:Y:S01]  /*0790*/  SEL R4, RZ, 0x1, !P1 ;  /* 0x00000001ff047807 */ /* 0x000fe20004800000 */
[----:B------:R0:W2:Y:S01]  /*07a0*/  @!UP1 SYNCS.EXCH.64 URZ, [UR6+0x68], UR4 ;  /* 0x00006804063f95b2 */ /* 0x0000a20008000100 */
[----:B------:R-:W-:Y:S01]  /*07b0*/  LOP3.LUT R6, R6, R3, RZ, 0xc0, !PT ;  /* 0x0000000306067212 */ /* 0x000fe200078ec0ff */
[----:B------:R-:W-:Y:S01]  /*07c0*/  NOP ;  /* 0x0000000000007918 */ /* 0x000fe20000000000 */
[----:B------:R-:W-:Y:S01]  /*07d0*/  SEL R4, R4, 0x2, P6 ;  /* 0x0000000204047807 */ /* 0x000fe20003000000 */
[----:B------:R-:W-:Y:S06]  /*07e0*/  @!P3 BRA `(.L_x_3) ;  /* 0x000000000008b947 */ /* 0x000fec0003800000 */
[----:B-12-4-:R-:W-:Y:S01]  /*07f0*/  UCGABAR_ARV ;  /* 0x00000000000079c7 */ /* 0x016fe20008000000 */
[----:B------:R-:W-:Y:S05]  /*0800*/  BRA `(.L_x_4) ;  /* 0x0000000000047947 */ /* 0x000fea0003800000 */
.L_x_3:
[----:B-12-4-:R-:W-:Y:S01]  /*0810*/  NOP ;  /* 0x0000000000007918 */ /* 0x016fe20000000000 */
.L_x_4:
[----:B------:R-:W1:Y:S01]  /*0820*/  LDC R2, c[0x0][0x65c] ;  /* 0x00019700ff027b82 */ /* 0x000e620000000800 */
[----:B------:R-:W-:Y:S01]  /*0830*/  IMAD.MOV.U32 R3, RZ, RZ, RZ ;  /* 0x000000ffff037224 */ /* 0x000fe200078e00ff */
[----:B-1----:R-:W-:Y:S01]  /*0840*/  ISETP.NE.AND P2, PT, R2, 0x1, PT ;  /* 0x000000010200780c */ /* 0x002fe20003f45270 */
[----:B------:R-:W-:-:S12]  /*0850*/  IMAD.U32 R2, RZ, RZ, UR8 ;  /* 0x00000008ff027e24 */ /* 0x000fd8000f8e00ff */
[----:B------:R-:W1:Y:S01]  /*0860*/  @P2 LDC R15, c[0x0][0x10] ;  /* 0x00000400ff0f2b82 */ /* 0x000e620000000800 */
[----:B------:R-:W-:Y:S02]  /*0870*/  @P2 IMAD.MOV.U32 R9, RZ, RZ, RZ ;  /* 0x000000ffff092224 */ /* 0x000fe400078e00ff */
[----:B------:R-:W-:-:S05]  /*0880*/  @P2 IMAD.MOV.U32 R17, RZ, RZ, RZ ;  /* 0x000000ffff112224 */ /* 0x000fca00078e00ff */
[----:B------:R-:W2:Y:S01]  /*0890*/  @!P2 LDC R11, c[0x0][0xc] ;  /* 0x00000300ff0bab82 */ /* 0x000ea20000000800 */
[----:B-1----:R-:W-:-:S04]  /*08a0*/  @P2 IMAD.WIDE.U32 R14, R15, UR8, R8 ;  /* 0x000000080f0e2c25 */ /* 0x002fc8000f8e0008 */
[----:B--2---:R-:W-:-:S04]  /*08b0*/  @!P2 IMAD.WIDE.U32 R10, R8, R11, R2 ;  /* 0x0000000b080aa225 */ /* 0x004fc800078e0002 */
[----:B------:R-:W-:Y:S02]  /*08c0*/  @P2 IMAD.MOV.U32 R2, RZ, RZ, R14 ;  /* 0x000000ffff022224 */ /* 0x000fe400078e000e */
[----:B------:R-:W-:Y:S02]  /*08d0*/  @P2 IMAD.IADD R3, R15, 0x1, R17 ;  /* 0x000000010f032824 */ /* 0x000fe400078e0211 */
[----:B------:R-:W-:Y:S02]  /*08e0*/  @!P2 IMAD.MOV.U32 R2, RZ, RZ, R10 ;  /* 0x000000ffff02a224 */ /* 0x000fe400078e000a */
[----:B------:R-:W-:Y:S01]  /*08f0*/  @!P2 IMAD.MOV.U32 R3, RZ, RZ, R11 ;  /* 0x000000ffff03a224 */ /* 0x000fe200078e000b */
[----:B------:R-:W-:Y:S06]  /*0900*/  @!P3 BRA `(.L_x_5) ;  /* 0x00000000000cb947 */ /* 0x000fec0003800000 */
[----:B------:R-:W-:Y:S01]  /*0910*/  UCGABAR_WAIT ;  /* 0x0000000000007dc7 */ /* 0x000fe20008000000 */
[----:B------:R-:W-:Y:S01]  /*0920*/  CCTL.IVALL ;  /* 0x00000000ff00798f */ /* 0x000fe20002000000 */
[----:B------:R-:W-:Y:S05]  /*0930*/  BRA `(.L_x_6) ;  /* 0x0000000000047947 */ /* 0x000fea0003800000 */
.L_x_5:
[----:B------:R-:W-:Y:S06]  /*0940*/  BAR.SYNC.DEFER_BLOCKING 0x0 ;  /* 0x0000000000007b1d */ /* 0x000fec0000010000 */
.L_x_6:
[----:B------:R-:W-:Y:S05]  /*0950*/  @!P4 BRA `(.L_x_7) ;  /* 0x000000740018c947 */ /* 0x000fea0003800000 */
[----:B------:R-:W-:-:S13]  /*0960*/  ISETP.GT.U32.AND P0, PT, R16, 0x1, PT ;  /* 0x000000011000780c */ /* 0x000fda0003f04070 */
[----:B0-----:R-:W-:Y:S05]  /*0970*/  @P0 EXIT ;  /* 0x000000000000094d */ /* 0x001fea0003800000 */
[----:B------:R-:W-:Y:S01]  /*0980*/  ULDC.64 UR4, c[0x0][0x650] ;  /* 0x0001940000047ab9 */ /* 0x000fe20000000a00 */
[----:B------:R-:W-:Y:S01]  /*0990*/  PRMT R14, RZ, 0x7610, R14 ;  /* 0x00007610ff0e7816 */ /* 0x000fe2000000000e */
[----:B------:R-:W-:Y:S01]  /*09a0*/  IMAD.MOV.U32 R10, RZ, RZ, -0x1 ;  /* 0xffffffffff0a7424 */ /* 0x000fe200078e00ff */
[----:B------:R-:W-:Y:S01]  /*09b0*/  ISETP.GE.U32.AND P0, PT, R2, UR4, PT ;  /* 0x0000000402007c0c */ /* 0x000fe2000bf06070 */
[----:B------:R-:W-:Y:S02]  /*09c0*/  IMAD.MOV.U32 R11, RZ, RZ, -0x1 ;  /* 0xffffffffff0b7424 */ /* 0x000fe400078e00ff */
[----:B------:R-:W-:Y:S01]  /*09d0*/  IMAD.MOV.U32 R7, RZ, RZ, -0x1 ;  /* 0xffffffffff077424 */ /* 0x000fe200078e00ff */
[----:B------:R-:W-:-:S13]  /*09e0*/  ISETP.GE.U32.AND.EX P0, PT, R3, UR5, PT, P0 ;  /* 0x0000000503007c0c */ /* 0x000fda000bf06100 */
[----:B------:R-:W-:Y:S05]  /*09f0*/  @P0 BRA `(.L_x_8) ;  /* 0x0000000400280947 */ /* 0x000fea0003800000 */
[----:B------:R-:W0:Y:S01]  /*0a00*/  LDC.64 R22, c[0x0][0x628] ;  /* 0x00018a00ff167b82 */ /* 0x000e220000000a00 */
[----:B------:R-:W-:Y:S02]  /*0a10*/  IMAD.MOV.U32 R10, RZ, RZ, R2 ;  /* 0x000000ffff0a7224 */ /* 0x000fe400078e0002 */
[----:B------:R-:W-:-:S05]  /*0a20*/  IMAD.MOV.U32 R11, RZ, RZ, R3 ;  /* 0x000000ffff0b7224 */ /* 0x000fca00078e0003 */
[----:B------:R-:W1:Y:S08]  /*0a30*/  LDC R18, c[0x0][0x630] ;  /* 0x00018c00ff127b82 */ /* 0x000e700000000800 */
[----:B------:R-:W2:Y:S01]  /*0a40*/  LDC.64 R24, c[0x0][0x620] ;  /* 0x00018800ff187b82 */ /* 0x000ea20000000a00 */
[----:B0-----:R-:W-:-:S04]  /*0a50*/  ISETP.NE.U32.AND P0, PT, R22, RZ, PT ;  /* 0x000000ff1600720c */ /* 0x001fc80003f05070 */
[----:B------:R-:W-:-:S13]  /*0a60*/  ISETP.NE.AND.EX P0, PT, R23, RZ, PT, P0 ;  /* 0x000000ff1700720c */ /* 0x000fda0003f05300 */
[----:B-12---:R-:W-:Y:S05]  /*0a70*/  @!P0 BRA `(.L_x_9) ;  /* 0x0000000000288947 */ /* 0x006fea0003800000 */
[----:B------:R-:W0:Y:S02]  /*0a80*/  LDC R7, c[0x0][0x634] ;  /* 0x00018d00ff077b82 */ /* 0x000e240000000800 */
[----:B0-----:R-:W-:-:S05]  /*0a90*/  IADD3 R7, P0, R2, R7, RZ ;  /* 0x0000000702077210 */ /* 0x001fca0007f1e0ff */
[----:B------:R-:W-:-:S04]  /*0aa0*/  IMAD.X R19, RZ, RZ, R3, P0 ;  /* 0x000000ffff137224 */ /* 0x000fc800000e0603 */
[----:B------:R-:W-:-:S04]  /*0ab0*/  IMAD.WIDE.U32 R10, R19, R22, RZ ;  /* 0x00000016130a7225 */ /* 0x000fc800078e00ff */
[----:B------:R-:W-:-:S04]  /*0ac0*/  IMAD.WIDE.U32 R14, P0, R7, R23, R10 ;  /* 0x00000017070e7225 */ /* 0x000fc8000780000a */
[----:B------:R-:W-:-:S04]  /*0ad0*/  IMAD.WIDE.U32 R10, R7, R22, RZ ;  /* 0x00000016070a7225 */ /* 0x000fc800078e00ff */
[----:B------:R-:W-:Y:S01]  /*0ae0*/  IMAD.X R17, RZ, RZ, RZ, P0 ;  /* 0x000000ffff117224 */ /* 0x000fe200000e06ff */
[----:B------:R-:W-:Y:S01]  /*0af0*/  IADD3 RZ, P0, R11, R14, RZ ;  /* 0x0000000e0bff7210 */ /* 0x000fe20007f1e0ff */
[----:B------:R-:W-:-:S04]  /*0b00*/  IMAD.MOV.U32 R16, RZ, RZ, R15 ;  /* 0x000000ffff107224 */ /* 0x000fc800078e000f */
[----:B------:R-:W-:-:S08]  /*0b10*/  IMAD.WIDE.U32.X R10, R19, R23, R16, P0 ;  /* 0x00000017130a7225 */ /* 0x000fd000000e0410 */
.L_x_9:
[----:B------:R-:W0:Y:S01]  /*0b20*/  LDC.64 R26, c[0x0][0x640] ;  /* 0x00019000ff1a7b82 */ /* 0x000e220000000a00 */
[--C-:B------:R-:W-:Y:S01]  /*0b30*/  SHF.R.U64 R28, R10, R18, R11.reuse ;  /* 0x000000120a1c7219 */ /* 0x100fe2000000120b */
[----:B------:R-:W-:Y:S01]  /*0b40*/  IMAD R29, R13, R20, R8 ;  /* 0x000000140d1d7224 */ /* 0x000fe200078e0208 */
[----:B------:R-:W-:Y:S01]  /*0b50*/  SHF.R.U32.HI R7, RZ, R18, R11 ;  /* 0x00000012ff077219 */ /* 0x000fe2000001160b */
[----:B------:R-:W-:Y:S01]  /*0b60*/  IMAD.MOV.U32 R23, RZ, RZ, 0x1 ;  /* 0x00000001ff177424 */ /* 0x000fe200078e00ff */
[----:B------:R-:W-:-:S03]  /*0b70*/  IADD3 R9, P0, RZ, -R28, RZ ;  /* 0x8000001cff097210 */ /* 0x000fc60007f1e0ff */
[----:B------:R-:W1:Y:S02]  /*0b80*/  LDC R16, c[0x0][0x618] ;  /* 0x00018600ff107b82 */ /* 0x000e640000000800 */
[----:B------:R-:W-:Y:S02]  /*0b90*/  IMAD.X R7, RZ, RZ, ~R7, P0 ;  /* 0x000000ffff077224 */ /* 0x000fe400000e0e07 */
[----:B------:R-:W-:-:S04]  /*0ba0*/  IMAD.WIDE.U32 R10, R9, R24, R2 ;  /* 0x00000018090a7225 */ /* 0x000fc800078e0002 */
[----:B------:R-:W2:Y:S01]  /*0bb0*/  LDC R15, c[0x0][0x608] ;  /* 0x00018200ff0f7b82 */ /* 0x000ea20000000800 */
[----:B------:R-:W-:-:S04]  /*0bc0*/  IMAD R14, R7, R24, RZ ;  /* 0x00000018070e7224 */ /* 0x000fc800078e02ff */
[----:B------:R-:W-:-:S03]  /*0bd0*/  IMAD R7, R9, R25, R14 ;  /* 0x0000001909077224 */ /* 0x000fc600078e020e */
[----:B------:R-:W3:Y:S01]  /*0be0*/  LDC R22, c[0x0][0x658] ;  /* 0x00019600ff167b82 */ /* 0x000ee20000000800 */
[----:B------:R-:W-:Y:S01]  /*0bf0*/  IMAD.IADD R7, R11, 0x1, R7 ;  /* 0x000000010b077824 */ /* 0x000fe200078e0207 */
[----:B0-----:R-:W-:-:S04]  /*0c00*/  ISETP.NE.U32.AND P0, PT, R26, RZ, PT ;  /* 0x000000ff1a00720c */ /* 0x001fc80003f05070 */
[----:B------:R-:W-:Y:S02]  /*0c10*/  ISETP.NE.AND.EX P0, PT, R27, RZ, PT, P0 ;  /* 0x000000ff1b00720c */ /* 0x000fe40003f05300 */
[----:B------:R-:W0:Y:S01]  /*0c20*/  LDC R18, c[0x0][0x600] ;  /* 0x00018000ff127b82 */ /* 0x000e220000000800 */
[-CC-:B-1----:R-:W-:Y:S02]  /*0c30*/  SHF.R.U64 R19, R10, R16.reuse, R7.reuse ;  /* 0x000000100a137219 */ /* 0x182fe40000001207 */
[----:B------:R-:W-:Y:S01]  /*0c40*/  SHF.R.U32.HI R10, RZ, R16, R7 ;  /* 0x00000010ff0a7219 */ /* 0x000fe20000011607 */
[----:B------:R-:W-:-:S04]  /*0c50*/  IMAD.MOV.U32 R7, RZ, RZ, -0x1 ;  /* 0xffffffffff077424 */ /* 0x000fc800078e00ff */
[----:B------:R-:W1:Y:S01]  /*0c60*/  LDC R21, c[0x0][0x648] ;  /* 0x00019200ff157b82 */ /* 0x000e620000000800 */
[-CC-:B--2---:R-:W-:Y:S02]  /*0c70*/  SHF.R.U64 R16, R19, R15.reuse, R10.reuse ;  /* 0x0000000f13107219 */ /* 0x184fe4000000120a */
[----:B------:R-:W-:-:S05]  /*0c80*/  SHF.R.U32.HI R9, RZ, R15, R10 ;  /* 0x0000000fff097219 */ /* 0x000fca000001160a */
[----:B------:R-:W2:Y:S01]  /*0c90*/  LDC R24, c[0x0][0x638] ;  /* 0x00018e00ff187b82 */ /* 0x000ea20000000800 */
[-CC-:B---3--:R-:W-:Y:S02]  /*0ca0*/  SHF.R.U64 R20, R16, R22.reuse, R9.reuse ;  /* 0x0000001610147219 */ /* 0x188fe40000001209 */
[-C--:B------:R-:W-:Y:S02]  /*0cb0*/  SHF.L.U32 R7, R7, R22.reuse, RZ ;  /* 0x0000001607077219 */ /* 0x080fe400000006ff */
[----:B------:R-:W-:Y:S01]  /*0cc0*/  SHF.R.U32.HI R9, RZ, R22, R9 ;  /* 0x00000016ff097219 */ /* 0x000fe20000011609 */
[----:B------:R-:W-:Y:S01]  /*0cd0*/  IMAD.MOV.U32 R8, RZ, RZ, R20 ;  /* 0x000000ffff087224 */ /* 0x000fe200078e0014 */
[----:B------:R-:W-:Y:S01]  /*0ce0*/  LOP3.LUT R13, RZ, R7, RZ, 0x33, !PT ;  /* 0x00000007ff0d7212 */ /* 0x000fe200078e33ff */
[----:B------:R-:W3:Y:S01]  /*0cf0*/  LDC R25, c[0x0][0x610] ;  /* 0x00018400ff197b82 */ /* 0x000ee20000000800 */
[----:B------:R-:W-:Y:S05]  /*0d00*/  @!P0 BRA `(.L_x_10) ;  /* 0x0000000000288947 */ /* 0x000fea0003800000 */
[----:B------:R-:W4:Y:S02]  /*0d10*/  LDC R7, c[0x0][0x64c] ;  /* 0x00019300ff077b82 */ /* 0x000f240000000800 */
[----:B----4-:R-:W-:-:S05]  /*0d20*/  IADD3 R7, P0, R20, R7, RZ ;  /* 0x0000000714077210 */ /* 0x010fca0007f1e0ff */
        /* <DEDUP_REMOVED lines=8> */
.L_x_10:
[----:B-1----:R-:W-:Y:S01]  /*0db0*/  SHF.R.U64 R9, R8, R21, R9 ;  /* 0x0000001508097219 */ /* 0x002fe20000001209 */
[----:B0-----:R-:W-:Y:S01]  /*0dc0*/  VIADD R10, R18, 0xffffffff ;  /* 0xffffffff120a7836 */ /* 0x001fe20000000000 */
[----:B------:R-:W-:Y:S01]  /*0dd0*/  SHF.L.U32 R7, R23, R22, RZ ;  /* 0x0000001617077219 */ /* 0x000fe200000006ff */
[----:B------:R-:W-:Y:S01]  /*0de0*/  IMAD.MOV.U32 R14, RZ, RZ, 0x1 ;  /* 0x00000001ff0e7424 */ /* 0x000fe200078e00ff */
[----:B------:R-:W-:Y:S01]  /*0df0*/  LOP3.LUT R8, R16, R13, RZ, 0xc0, !PT ;  /* 0x0000000d10087212 */ /* 0x000fe200078ec0ff */
[----:B------:R-:W-:Y:S01]  /*0e00*/  IMAD.MOV R11, RZ, RZ, -R9 ;  /* 0x000000ffff0b7224 */ /* 0x000fe200078e0a09 */
[----:B------:R-:W-:Y:S02]  /*0e10*/  SEL R12, R12, R29, !P2 ;  /* 0x0000001d0c0c7207 */ /* 0x000fe40005000000 */
[----:B------:R-:W-:Y:S01]  /*0e20*/  LOP3.LUT R10, R19, R10, RZ, 0xc0, !PT ;  /* 0x0000000a130a7212 */ /* 0x000fe200078ec0ff */
[----:B------:R-:W-:Y:S02]  /*0e30*/  IMAD R9, R7, R9, R8 ;  /* 0x0000000907097224 */ /* 0x000fe400078e0208 */
[----:B--2---:R-:W-:-:S02]  /*0e40*/  IMAD R7, R11, R24, R20 ;  /* 0x000000180b077224 */ /* 0x004fc400078e0214 */
[----:B---3--:R-:W-:Y:S02]  /*0e50*/  IMAD R12, R9, R25, R12 ;  /* 0x00000019090c7224 */ /* 0x008fe400078e020c */
[----:B------:R-:W-:-:S05]  /*0e60*/  IMAD R7, R7, R18, R10 ;  /* 0x0000001207077224 */ /* 0x000fca00078e020a */
[----:B------:R-:W-:Y:S02]  /*0e70*/  SEL R11, R7, R12, !P2 ;  /* 0x0000000c070b7207 */ /* 0x000fe40005000000 */
[----:B------:R-:W-:Y:S01]  /*0e80*/  SEL R10, R12, R7, !P2 ;  /* 0x000000070c0a7207 */ /* 0x000fe20005000000 */
[----:B------:R-:W-:-:S07]  /*0e90*/  IMAD.MOV.U32 R7, RZ, RZ, R28 ;  /* 0x000000ffff077224 */ /* 0x000fce00078e001c */
.L_x_8:
[----:B------:R-:W-:-:S08]  /*0ea0*/  NOP ;  /* 0x0000000000007918 */ /* 0x000fd00000000000 */
[----:B------:R-:W0:Y:S02]  /*0eb0*/  USETMAXREG.TRY_ALLOC.CTAPOOL UP0, 0xe8 ;  /* 0x000000e8000079c8 */ /* 0x000e240008000600 */
[----:B0-----:R-:W-:-:S13]  /*0ec0*/  PLOP3.LUT P0, PT, PT, PT, UP0, 0x80, 0x0 ;  /* 0x000000000000781c */ /* 0x001fda0003f0f008 */
[----:B------:R-:W-:Y:S05]  /*0ed0*/  @!P0 BRA `(.L_x_8) ;  /* 0xfffffffc00f08947 */ /* 0x000fea000383ffff */
[----:B------:R-:W-:Y:S01]  /*0ee0*/  ULDC.64 UR4, c[0x0][0x598] ;  /* 0x0001660000047ab9 */ /* 0x000fe20000000a00 */
[----:B------:R-:W-:Y:S01]  /*0ef0*/  ULDC.64 UR18, c[0x0][0x208] ;  /* 0x0000820000127ab9 */ /* 0x000fe20000000a00 */
[----:B------:R-:W-:-:S04]  /*0f00*/  ISETP.NE.U32.AND P0, PT, RZ, UR4, PT ;  /* 0x00000004ff007c0c */ /* 0x000fc8000bf05070 */
[----:B------:R-:W-:-:S13]  /*0f10*/  ISETP.NE.AND.EX P0, PT, RZ, UR5, PT, P0 ;  /* 0x00000005ff007c0c */ /* 0x000fda000bf05300 */
[----:B------:R-:W-:Y:S05]  /*0f20*/  @!P0 BRA `(.L_x_11) ;  /* 0x00000000001c8947 */ /* 0x000fea0003800000 */
[----:B------:R-:W0:Y:S02]  /*0f30*/  LDC.64 R8, c[0x0][0x598] ;  /* 0x00016600ff087b82 */ /* 0x000e240000000a00 */
[----:B0-----:R-:W2:Y:S02]  /*0f40*/  LDG.E.64 R8, desc[UR18][R8.64] ;  /* 0x0000001208087981 */ /* 0x001ea4000c1e1b00 */
[----:B--2---:R-:W-:-:S04]  /*0f50*/  ISETP.NE.U32.AND P0, PT, R8, RZ, PT ;  /* 0x000000ff0800720c */ /* 0x004fc80003f05070 */
[----:B------:R-:W-:-:S13]  /*0f60*/  ISETP.NE.AND.EX P0, PT, R9, RZ, PT, P0 ;  /* 0x000000ff0900720c */ /* 0x000fda0003f05300 */
[----:B------:R-:W-:Y:S05]  /*0f70*/  @!P0 BRA `(.L_x_11) ;  /* 0x0000000000088947 */ /* 0x000fea0003800000 */
[----:B------:R0:W5:Y:S01]  /*0f80*/  LD.E R8, desc[UR18][R8.64] ;  /* 0x0000001208087980 */ /* 0x000162000c101900 */
[----:B------:R-:W-:Y:S05]  /*0f90*/  BRA `(.L_x_12) ;  /* 0x0000000000207947 */ /* 0x000fea0003800000 */
.L_x_11:
[----:B------:R-:W-:Y:S02]  /*0fa0*/  ULDC.64 UR4, c[0x0][0x588] ;  /* 0x0001620000047ab9 */ /* 0x000fe40000000a00 */
[----:B------:R-:W-:-:S04]  /*0fb0*/  ISETP.NE.U32.AND P0, PT, RZ, UR4, PT ;  /* 0x00000004ff007c0c */ /* 0x000fc8000bf05070 */
[----:B------:R-:W-:-:S13]  /*0fc0*/  ISETP.NE.AND.EX P0, PT, RZ, UR5, PT, P0 ;  /* 0x00000005ff007c0c */ /* 0x000fda000bf05300 */
[----:B------:R-:W-:Y:S05]  /*0fd0*/  @!P0 BRA `(.L_x_13) ;  /* 0x00000000000c8947 */ /* 0x000fea0003800000 */
[----:B------:R-:W0:Y:S02]  /*0fe0*/  LDC.64 R8, c[0x0][0x588] ;  /* 0x00016200ff087b82 */ /* 0x000e240000000a00 */
[----:B0-----:R1:W5:Y:S01]  /*0ff0*/  LDG.E R8, desc[UR18][R8.64] ;  /* 0x0000001208087981 */ /* 0x001362000c1e1900 */
[----:B------:R-:W-:Y:S05]  /*1000*/  BRA `(.L_x_12) ;  /* 0x0000000000047947 */ /* 0x000fea0003800000 */
.L_x_13:
[----:B------:R-:W2:Y:S02]  /*1010*/  LDC R8, c[0x0][0x580] ;  /* 0x00016000ff087b82 */ /* 0x000ea40000000800 */
.L_x_12:
[----:B------:R-:W-:Y:S02]  /*1020*/  ULDC.64 UR4, c[0x0][0x5a0] ;  /* 0x0001680000047ab9 */ /* 0x000fe40000000a00 */
[----:B------:R-:W-:-:S04]  /*1030*/  ISETP.NE.U32.AND P0, PT, RZ, UR4, PT ;  /* 0x00000004ff007c0c */ /* 0x000fc8000bf05070 */
[----:B------:R-:W-:-:S13]  /*1040*/  ISETP.NE.AND.EX P0, PT, RZ, UR5, PT, P0 ;  /* 0x00000005ff007c0c */ /* 0x000fda000bf05300 */
[----:B------:R-:W-:Y:S05]  /*1050*/  @!P0 BRA `(.L_x_14) ;  /* 0x00000000001c8947 */ /* 0x000fea0003800000 */
[----:B------:R-:W3:Y:S02]  /*1060*/  LDC.64 R12, c[0x0][0x5a0] ;  /* 0x00016800ff0c7b82 */ /* 0x000ee40000000a00 */
[----:B---3--:R-:W3:Y:S02]  /*1070*/  LDG.E.64 R12, desc[UR18][R12.64] ;  /* 0x000000120c0c7981 */ /* 0x008ee4000c1e1b00 */
[----:B---3--:R-:W-:-:S04]  /*1080*/  ISETP.NE.U32.AND P0, PT, R12, RZ, PT ;  /* 0x000000ff0c00720c */ /* 0x008fc80003f05070 */
[----:B------:R-:W-:-:S13]  /*1090*/  ISETP.NE.AND.EX P0, PT, R13, RZ, PT, P0 ;  /* 0x000000ff0d00720c */ /* 0x000fda0003f05300 */
[----:B------:R-:W-:Y:S05]  /*10a0*/  @!P0 BRA `(.L_x_14) ;  /* 0x0000000000088947 */ /* 0x000fea0003800000 */
[----:B01----:R0:W5:Y:S01]  /*10b0*/  LD.E R9, desc[UR18][R12.64] ;  /* 0x000000120c097980 */ /* 0x003162000c101900 */
[----:B------:R-:W-:Y:S05]  /*10c0*/  BRA `(.L_x_15) ;  /* 0x0000000000207947 */ /* 0x000fea0003800000 */
.L_x_14:
[----:B------:R-:W-:Y:S02]  /*10d0*/  ULDC.64 UR4, c[0x0][0x590] ;  /* 0x0001640000047ab9 */ /* 0x000fe40000000a00 */
[----:B------:R-:W-:-:S04]  /*10e0*/  ISETP.NE.U32.AND P0, PT, RZ, UR4, PT ;  /* 0x00000004ff007c0c */ /* 0x000fc8000bf05070 */
[----:B------:R-:W-:-:S13]  /*10f0*/  ISETP.NE.AND.EX P0, PT, RZ, UR5, PT, P0 ;  /* 0x00000005ff007c0c */ /* 0x000fda000bf05300 */
[----:B------:R-:W-:Y:S05]  /*1100*/  @!P0 BRA `(.L_x_16) ;  /* 0x00000000000c8947 */ /* 0x000fea0003800000 */
[----:B------:R-:W0:Y:S02]  /*1110*/  LDC.64 R12, c[0x0][0x590] ;  /* 0x00016400ff0c7b82 */ /* 0x000e240000000a00 */
[----:B01----:R1:W5:Y:S01]  /*1120*/  LDG.E R9, desc[UR18][R12.64] ;  /* 0x000000120c097981 */ /* 0x003362000c1e1900 */
[----:B------:R-:W-:Y:S05]  /*1130*/  BRA `(.L_x_15) ;  /* 0x0000000000047947 */ /* 0x000fea0003800000 */
.L_x_16:
[----:B01----:R-:W3:Y:S02]  /*1140*/  LDC R9, c[0x0][0x584] ;  /* 0x00016100ff097b82 */ /* 0x003ee40000000800 */
.L_x_15:
[----:B------:R-:W-:-:S13]  /*1150*/  LOP3.LUT P0, RZ, R14, 0xff, RZ, 0xc0, !PT ;  /* 0x000000ff0eff7812 */ /* 0x000fda000780c0ff */
[----:B------:R-:W-:Y:S05]  /*1160*/  @!P0 EXIT ;  /* 0x000000000000894d */ /* 0x000fea0003800000 */
[----:B------:R-:W-:Y:S01]  /*1170*/  ULDC UR4, c[0x0][0x28c] ;  /* 0x0000a30000047ab9 */ /* 0x000fe20000000800 */
[----:B------:R-:W-:Y:S01]  /*1180*/  LOP3.LUT R142, R4, 0x1, RZ, 0xfc, !PT ;  /* 0x00000001048e7812 */ /* 0x000fe200078efcff */
[----:B------:R-:W-:-:S04]  /*1190*/  UIADD3 UR4, UR4, 0x1f, URZ ;  /* 0x0000001f04047890 */ /* 0x000fc8000fffe03f */
[----:B------:R-:W-:-:S04]  /*11a0*/  USHF.R.S32.HI UR5, URZ, 0x1f, UR4 ;  /* 0x0000001f3f057899 */ /* 0x000fc80008011404 */
[----:B------:R-:W-:-:S03]  /*11b0*/  ULEA.HI UR5, UR5, UR4, URZ, 0x5 ;  /* 0x0000000405057291 */ /* 0x000fc6000f8f283f */
[----:B------:R-:W-:Y:S01]  /*11c0*/  UMOV UR4, URZ ;  /* 0x0000003f00047c82 */ /* 0x000fe20008000000 */
[----:B------:R-:W-:-:S03]  /*11d0*/  USHF.R.S32.HI UR9, URZ, 0x5, UR5 ;  /* 0x000000053f097899 */ /* 0x000fc60008011405 */
[----:B------:R-:W-:-:S09]  /*11e0*/  UMOV UR5, URZ ;  /* 0x0000003f00057c82 */ /* 0x000fd20008000000 */
.L_x_171:
[----:B01----:R-:W-:Y:S01]  /*11f0*/  LOP3.LUT R12, R0, 0x80, RZ, 0xc0, !PT ;  /* 0x00000080000c7812 */ /* 0x003fe200078ec0ff */
[----:B------:R-:W0:Y:S01]  /*1200*/  S2UR UR13, SR_CgaCtaId ;  /* 0x00000000000d79c3 */ /* 0x000e220000008800 */
[----:B------:R-:W-:Y:S01]  /*1210*/  UMOV UR12, 0x400 ;  /* 0x00000400000c7882 */ /* 0x000fe20000000000 */
[----:B------:R-:W-:Y:S01]  /*1220*/  UMOV UR6, URZ ;  /* 0x0000003f00067c82 */ /* 0x000fe20008000000 */
[----:B------:R-:W-:Y:S01]  /*1230*/  SHF.R.U32.HI R12, RZ, 0x7, R12 ;  /* 0x00000007ff0c7819 */ /* 0x000fe2000001160c */
[----:B------:R-:W-:Y:S01]  /*1240*/  UMOV UR7, URZ ;  /* 0x0000003f00077c82 */ /* 0x000fe20008000000 */
[----:B------:R-:W-:Y:S01]  /*1250*/  UMOV UR16, UR5 ;  /* 0x0000000500107c82 */ /* 0x000fe20008000000 */
[----:B------:R-:W-:Y:S02]  /*1260*/  CS2R R16, SRZ ;  /* 0x0000000000107805 */ /* 0x000fe4000001ff00 */
[----:B------:R-:W-:Y:S01]  /*1270*/  CS2R R14, SRZ ;  /* 0x00000000000e7805 */ /* 0x000fe2000001ff00 */
[----:B------:R-:W1:Y:S01]  /*1280*/  LDC R13, c[0x0][0x28c] ;  /* 0x0000a300ff0d7b82 */ /* 0x000e620000000800 */
[----:B------:R-:W4:Y:S01]  /*1290*/  SHFL.IDX PT, R12, R12, RZ, 0x1f ;  /* 0x00001fff0c0c7589 */ /* 0x000f2200000e0000 */
[----:B------:R-:W-:-:S02]  /*12a0*/  CS2R R18, SRZ ;  /* 0x0000000000127805 */ /* 0x000fc4000001ff00 */
[----:B------:R-:W-:Y:S02]  /*12b0*/  CS2R R20, SRZ ;  /* 0x0000000000147805 */ /* 0x000fe4000001ff00 */
[----:B------:R-:W-:Y:S02]  /*12c0*/  CS2R R22, SRZ ;  /* 0x0000000000167805 */ /* 0x000fe4000001ff00 */
[----:B------:R-:W-:Y:S02]  /*12d0*/  CS2R R88, SRZ ;  /* 0x0000000000587805 */ /* 0x000fe4000001ff00 */
[----:B------:R-:W-:Y:S02]  /*12e0*/  CS2R R90, SRZ ;  /* 0x00000000005a7805 */ /* 0x000fe4000001ff00 */
[----:B------:R-:W-:Y:S02]  /*12f0*/  CS2R R94, SRZ ;  /* 0x00000000005e7805 */ /* 0x000fe4000001ff00 */
        /* <DEDUP_REMOVED lines=16> */
[----:B-1----:R-:W-:Y:S02]  /*1400*/  ISETP.GE.AND P0, PT, R13, 0x1, PT ;  /* 0x000000010d00780c */ /* 0x002fe40003f06270 */
[----:B------:R-:W-:Y:S02]  /*1410*/  CS2R R126, SRZ ;  /* 0x00000000007e7805 */ /* 0x000fe4000001ff00 */
[----:B----4-:R-:W-:-:S02]  /*1420*/  R2UR UR8, R12 ;  /* 0x000000000c0872ca */ /* 0x010fc400000e0000 */
[----:B------:R-:W-:Y:S02]  /*1430*/  CS2R R128, SRZ ;  /* 0x0000000000807805 */ /* 0x000fe4000001ff00 */
[----:B------:R-:W-:Y:S02]  /*1440*/  CS2R R130, SRZ ;  /* 0x0000000000827805 */ /* 0x000fe4000001ff00 */
[----:B------:R-:W-:Y:S02]  /*1450*/  CS2R R132, SRZ ;  /* 0x0000000000847805 */ /* 0x000fe4000001ff00 */
[----:B------:R-:W-:Y:S02]  /*1460*/  CS2R R134, SRZ ;  /* 0x0000000000867805 */ /* 0x000fe4000001ff00 */
[----:B------:R-:W-:Y:S02]  /*1470*/  CS2R R136, SRZ ;  /* 0x0000000000887805 */ /* 0x000fe4000001ff00 */
[----:B------:R-:W-:Y:S01]  /*1480*/  CS2R R138, SRZ ;  /* 0x00000000008a7805 */ /* 0x000fe2000001ff00 */
[----:B------:R-:W-:Y:S01]  /*1490*/  IMAD.MOV.U32 R141, RZ, RZ, RZ ;  /* 0x000000ffff8d7224 */ /* 0x000fe200078e00ff */
[----:B------:R-:W-:Y:S01]  /*14a0*/  CS2R R24, SRZ ;  /* 0x0000000000187805 */ /* 0x000fe2000001ff00 */
[----:B------:R-:W-:Y:S01]  /*14b0*/  IMAD.MOV.U32 R143, RZ, RZ, RZ ;  /* 0x000000ffff8f7224 */ /* 0x000fe200078e00ff */
[----:B---3--:R-:W-:Y:S01]  /*14c0*/  CS2R R26, SRZ ;  /* 0x00000000001a7805 */ /* 0x008fe2000001ff00 */
[----:B------:R-:W-:Y:S01]  /*14d0*/  IMAD.U32 R144, RZ, RZ, UR4 ;  /* 0x00000004ff907e24 */ /* 0x000fe2000f8e00ff */
[----:B------:R-:W-:Y:S01]  /*14e0*/  CS2R R28, SRZ ;  /* 0x00000000001c7805 */ /* 0x000fe2000001ff00 */
[----:B------:R-:W-:Y:S01]  /*14f0*/  ULEA.HI UR10, UR8, UR8, URZ, 0x1 ;  /* 0x00000008080a7291 */ /* 0x000fe2000f8f083f */
[----:B------:R-:W-:-:S02]  /*1500*/  CS2R R30, SRZ ;  /* 0x00000000001e7805 */ /* 0x000fc4000001ff00 */
[----:B------:R-:W-:Y:S02]  /*1510*/  CS2R R32, SRZ ;  /* 0x0000000000207805 */ /* 0x000fe4000001ff00 */
[----:B------:R-:W-:Y:S01]  /*1520*/  CS2R R34, SRZ ;  /* 0x0000000000227805 */ /* 0x000fe2000001ff00 */
[----:B------:R-:W-:Y:S01]  /*1530*/  ULOP3.LUT UR11, UR10, 0x1ffffe, URZ, 0xc0, !UPT ;  /* 0x001ffffe0a0b7892 */ /* 0x000fe2000f8ec03f */
[----:B------:R-:W-:Y:S01]  /*1540*/  CS2R R36, SRZ ;  /* 0x0000000000247805 */ /* 0x000fe2000001ff00 */
[----:B0-----:R-:W-:Y:S01]  /*1550*/  ULEA UR10, UR13, UR12, 0x18 ;  /* 0x0000000c0d0a7291 */ /* 0x001fe2000f8ec03f */
[----:B------:R-:W-:Y:S01]  /*1560*/  CS2R R38, SRZ ;  /* 0x0000000000267805 */ /* 0x000fe2000001ff00 */
[----:B------:R-:W-:Y:S01]  /*1570*/  UIADD3 UR11, UR8, -UR11, URZ ;  /* 0x8000000b080b7290 */ /* 0x000fe2000fffe03f */
[----:B------:R-:W-:Y:S02]  /*1580*/  CS2R R40, SRZ ;  /* 0x0000000000287805 */ /* 0x000fe4000001ff00 */
[----:B------:R-:W-:Y:S01]  /*1590*/  CS2R R42, SRZ ;  /* 0x00000000002a7805 */ /* 0x000fe2000001ff00 */
[----:B------:R-:W-:Y:S01]  /*15a0*/  UMOV UR8, URZ ;  /* 0x0000003f00087c82 */ /* 0x000fe20008000000 */
[----:B------:R-:W-:Y:S01]  /*15b0*/  ULEA UR11, UR11, UR10, 0xb ;  /* 0x0000000a0b0b7291 */ /* 0x000fe2000f8e583f */
[----:B------:R-:W-:-:S02]  /*15c0*/  CS2R R44, SRZ ;  /* 0x00000000002c7805 */ /* 0x000fc4000001ff00 */
[----:B------:R-:W-:Y:S02]  /*15d0*/  CS2R R46, SRZ ;  /* 0x00000000002e7805 */ /* 0x000fe4000001ff00 */
[----:B------:R-:W-:Y:S01]  /*15e0*/  CS2R R48, SRZ ;  /* 0x0000000000307805 */ /* 0x000fe2000001ff00 */
[----:B------:R-:W-:Y:S01]  /*15f0*/  UIADD3 UR11, UR11, 0x100, URZ ;  /* 0x000001000b0b7890 */ /* 0x000fe2000fffe03f */
[----:B------:R-:W-:Y:S02]  /*1600*/  CS2R R50, SRZ ;  /* 0x0000000000327805 */ /* 0x000fe4000001ff00 */
[----:B------:R-:W-:Y:S02]  /*1610*/  CS2R R52, SRZ ;  /* 0x0000000000347805 */ /* 0x000fe4000001ff00 */
[----:B------:R-:W-:Y:S01]  /*1620*/  CS2R R54, SRZ ;  /* 0x0000000000367805 */ /* 0x000fe2000001ff00 */
[----:B------:R-:W-:Y:S01]  /*1630*/  USHF.R.U32.HI UR11, URZ, 0x4, UR11 ;  /* 0x000000043f0b7899 */ /* 0x000fe2000801160b */
[----:B------:R-:W-:-:S02]  /*1640*/  CS2R R56, SRZ ;  /* 0x0000000000387805 */ /* 0x000fc4000001ff00 */
[----:B------:R-:W-:Y:S02]  /*1650*/  CS2R R58, SRZ ;  /* 0x00000000003a7805 */ /* 0x000fe4000001ff00 */
[----:B------:R-:W-:Y:S01]  /*1660*/  CS2R R60, SRZ ;  /* 0x00000000003c7805 */ /* 0x000fe2000001ff00 */
[----:B------:R-:W-:Y:S01]  /*1670*/  ULOP3.LUT UR11, UR11, 0x3fff, URZ, 0xc0, !UPT ;  /* 0x00003fff0b0b7892 */ /* 0x000fe2000f8ec03f */
        /* <DEDUP_REMOVED lines=12> */
[----:B------:R-:W-:Y:S01]  /*1740*/  CS2R R86, SRZ ;  /* 0x0000000000567805 */ /* 0x000fe2000001ff00 */
[----:B------:R-:W-:Y:S06]  /*1750*/  @!P0 BRA `(.L_x_17) ;  /* 0x00000008001c8947 */ /* 0x000fec0003800000 */
[----:B------:R-:W-:-:S13]  /*1760*/  ISETP.NE.AND P1, PT, R142, 0x3, PT ;  /* 0x000000038e00780c */ /* 0x000fda0003f25270 */
[----:B------:R-:W-:Y:S05]  /*1770*/  @!P1 BRA `(.L_x_18) ;  /* 0x0000000000049947 */ /* 0x000fea0003800000 */
[----:B------:R-:W-:Y:S01]  /*1780*/  BPT.TRAP 0x1 ;  /* 0x000000040000795c */ /* 0x000fe20000300000 */
.L_x_18:
[----:B------:R-:W-:Y:S01]  /*1790*/  ULEA UR6, UR5, UR10, 0x3 ;  /* 0x0000000a05067291 */ /* 0x000fe2000f8e183f */
[----:B------:R-:W-:-:S05]  /*17a0*/  IMAD.U32 R12, RZ, RZ, UR4 ;  /* 0x00000004ff0c7e24 */ /* 0x000fca000f8e00ff */
[----:B------:R-:W-:-:S04]  /*17b0*/  SHF.L.U32 R12, R12, 0x1f, RZ ;  /* 0x0000001f0c0c7819 */ /* 0x000fc800000006ff */
[----:B------:R0:W1:Y:S01]  /*17c0*/  SYNCS.PHASECHK.TRANS64.TRYWAIT P0, [UR6], R12 ;  /* 0x0000000cff0075a7 */ /* 0x0000620008000146 */
[----:B------:R-:W-:Y:S05]  /*17d0*/  @!P1 BRA `(.L_x_19) ;  /* 0x0000000000049947 */ /* 0x000fea0003800000 */
[----:B------:R-:W-:Y:S01]  /*17e0*/  BPT.TRAP 0x1 ;  /* 0x000000040000795c */ /* 0x000fe20000300000 */
.L_x_19:
[----:B-1----:R-:W-:Y:S05]  /*17f0*/  @P0 BRA `(.L_x_20) ;  /* 0x0000000000080947 */ /* 0x002fea0003800000 */
[----:B------:R-:W1:Y:S02]  /*1800*/  SYNCS.PHASECHK.TRANS64.TRYWAIT P0, [UR6], R12 ;  /* 0x0000000cff0075a7 */ /* 0x000e640008000146 */
[----:B-1----:R-:W-:Y:S05]  /*1810*/  @!P0 BRA `(.L_x_21) ;  /* 0x0000007800e48947 */ /* 0x002fea0003800000 */
.L_x_20:
[----:B------:R-:W-:Y:S01]  /*1820*/  UIADD3 UR6, UR10, 0x5100, URZ ;  /* 0x000051000a067890 */ /* 0x000fe2000fffe03f */
[----:B------:R-:W-:Y:S01]  /*1830*/  WARPGROUP.ARRIVE ;  /* 0x00000000000079c5 */ /* 0x000fe20000000000 */
[----:B------:R-:W-:Y:S01]  /*1840*/  ULDC UR7, c[0x0][0x50c] ;  /* 0x0001430000077ab9 */ /* 0x000fe20000000800 */
[----:B------:R-:W-:Y:S01]  /*1850*/  ULOP3.LUT UR12, UR11, 0x10000, URZ, 0xfc, !UPT ;  /* 0x000100000b0c7892 */ /* 0x000fe2000f8efc3f */
[----:B------:R-:W-:Y:S01]  /*1860*/  CS2R R16, SRZ ;  /* 0x0000000000107805 */ /* 0x000fe2000001ff00 */
[----:B------:R-:W-:Y:S01]  /*1870*/  UISETP.NE.AND UP0, UPT, UR7, 0x1, UPT ;  /* 0x000000010700788c */ /* 0x000fe2000bf05270 */
[----:B------:R-:W-:Y:S01]  /*1880*/  CS2R R14, SRZ ;  /* 0x00000000000e7805 */ /* 0x000fe2000001ff00 */
[----:B------:R-:W-:Y:S01]  /*1890*/  USHF.R.U32.HI UR6, URZ, 0x4, UR6 ;  /* 0x000000043f067899 */ /* 0x000fe20008011606 */
[----:B------:R-:W-:Y:S01]  /*18a0*/  CS2R R18, SRZ ;  /* 0x0000000000127805 */ /* 0x000fe2000001ff00 */
[----:B------:R-:W-:Y:S01]  /*18b0*/  USEL UR7, URZ, 0x1, UP0 ;  /* 0x000000013f077887 */ /* 0x000fe20008000000 */
[----:B------:R-:W-:Y:S01]  /*18c0*/  CS2R R20, SRZ ;  /* 0x0000000000147805 */ /* 0x000fe2000001ff00 */
[----:B------:R-:W-:Y:S01]  /*18d0*/  ULOP3.LUT UR6, UR6, 0x3fff, URZ, 0xc0, !UPT ;  /* 0x00003fff06067892 */ /* 0x000fe2000f8ec03f */
[----:B------:R-:W-:Y:S01]  /*18e0*/  CS2R R22, SRZ ;  /* 0x0000000000167805 */ /* 0x000fe2000001ff00 */
[----:B------:R-:W-:Y:S01]  /*18f0*/  ULEA UR12, UR5, UR12, 0x8 ;  /* 0x0000000c050c7291 */ /* 0x000fe2000f8e403f */
[----:B------:R-:W-:Y:S01]  /*1900*/  CS2R R88, SRZ ;  /* 0x0000000000587805 */ /* 0x000fe2000001ff00 */
[----:B------:R-:W-:Y:S01]  /*1910*/  ULOP3.LUT UR6, UR6, 0x10000, URZ, 0xfc, !UPT ;  /* 0x0001000006067892 */ /* 0x000fe2000f8efc3f */
[----:B------:R-:W-:Y:S01]  /*1920*/  ISETP.NE.AND P0, PT, RZ, UR7, PT ;  /* 0x00000007ff007c0c */ /* 0x000fe2000bf05270 */
[----:B------:R-:W-:Y:S01]  /*1930*/  UMOV UR13, 0xc0000010 ;  /* 0xc0000010000d7882 */ /* 0x000fe20000000000 */
[----:B------:R-:W-:Y:S01]  /*1940*/  UMOV UR15, 0xc0000010 ;  /* 0xc0000010000f7882 */ /* 0x000fe20000000000 */
[----:B------:R-:W-:Y:S01]  /*1950*/  ULEA UR14, UR5, UR6, 0x8 ;  /* 0x00000006050e7291 */ /* 0x000fe2000f8e403f */
[----:B------:R-:W-:-:S02]  /*1960*/  CS2R R90, SRZ ;  /* 0x00000000005a7805 */ /* 0x000fc4000001ff00 */
[----:B------:R-:W-:Y:S01]  /*1970*/  CS2R R94, SRZ ;  /* 0x00000000005e7805 */ /* 0x000fe2000001ff00 */
[----:B------:R-:W-:Y:S01]  /*1980*/  UMOV UR6, 0x1 ;  /* 0x0000000100067882 */ /* 0x000fe20000000000 */
[----:B------:R-:W-:Y:S02]  /*1990*/  CS2R R92, SRZ ;  /* 0x00000000005c7805 */ /* 0x000fe4000001ff00 */
[----:B------:R-:W-:Y:S02]  /*19a0*/  CS2R R96, SRZ ;  /* 0x0000000000607805 */ /* 0x000fe4000001ff00 */
[----:B------:R-:W-:Y:S02]  /*19b0*/  CS2R R98, SRZ ;  /* 0x0000000000627805 */ /* 0x000fe4000001ff00 */
[----:B------:R-:W-:Y:S02]  /*19c0*/  CS2R R100, SRZ ;  /* 0x0000000000647805 */ /* 0x000fe4000001ff00 */
[----:B------:R-:W-:Y:S01]  /*19d0*/  CS2R R102, SRZ ;  /* 0x0000000000667805 */ /* 0x000fe2000001ff00 */
[----:B------:R-:W-:Y:S01]  /*19e0*/  QGMMA.64x128x32.F32.E4M3.E4M3 R24, gdesc[UR12], RZ, !UPT, gsb0 ;  /* 0x01e000000c1879f3 */ /* 0x000fe2000c0008ff */
        /* <DEDUP_REMOVED lines=17> */
[----:B------:R-:W-:Y:S01]  /*1b00*/  CS2R R138, SRZ ;  /* 0x00000000008a7805 */ /* 0x000fe2000001ff00 */
[----:B------:R-:W-:Y:S02]  /*1b10*/  IMAD.MOV.U32 R141, RZ, RZ, RZ ;  /* 0x000000ffff8d7224 */ /* 0x000fe400078e00ff */
[----:B------:R-:W-:Y:S01]  /*1b20*/  IMAD.MOV.U32 R143, RZ, RZ, RZ ;  /* 0x000000ffff8f7224 */ /* 0x000fe200078e00ff */
[----:B------:R-:W-:Y:S06]  /*1b30*/  @!P0 BRA `(.L_x_22) ;  /* 0x0000000400088947 */ /* 0x000fec0003800000 */
[----:B------:R-:W-:Y:S02]  /*1b40*/  WARPGROUP.DEPBAR.LE gsb0, 0x0 ;  /* 0x00008000000079c5 */ /* 0x000fe40000010000 */
[----:B------:R-:W-:-:S01]  /*1b50*/  FADD R143, RZ, R24 ;  /* 0x00000018ff8f7221 */ /* 0x000fc20000000000 */
[----:B------:R-:W-:Y:S01]  /*1b60*/  FADD R138, RZ, R25 ;  /* 0x00000019ff8a7221 */ /* 0x000fe20000000000 */
        /* <DEDUP_REMOVED lines=62> */
[----:B------:R-:W-:-:S06]  /*1f50*/  UMOV UR6, URZ ;  /* 0x0000003f00067c82 */ /* 0x000fcc0008000000 */
.L_x_22:
[----:B------:R-:W-:-:S04]  /*1f60*/  UIADD3 UR16, UR5, 0x1, URZ ;  /* 0x0000000105107890 */ /* 0x000fc8000fffe03f */
[----:B------:R-:W-:-:S04]  /*1f70*/  UISETP.NE.AND UP0, UPT, UR16, 0x5, UPT ;  /* 0x000000051000788c */ /* 0x000fc8000bf05270 */
[----:B------:R-:W-:Y:S02]  /*1f80*/  USEL UR8, URZ, 0x1, UP0 ;  /* 0x000000013f087887 */ /* 0x000fe40008000000 */
[----:B------:R-:W-:Y:S02]  /*1f90*/  USEL UR16, UR16, URZ, UP0 ;  /* 0x0000003f10107287 */ /* 0x000fe40008000000 */
[----:B------:R-:W-:-:S06]  /*1fa0*/  ULOP3.LUT UR8, UR4, UR8, URZ, 0x3c, !UPT ;  /* 0x0000000804087292 */ /* 0x000fcc000f8e3c3f */
[----:B------:R-:W-:Y:S01]  /*1fb0*/  IMAD.U32 R144, RZ, RZ, UR8 ;  /* 0x00000008ff907e24 */ /* 0x000fe2000f8e00ff */
[----:B------:R-:W-:-:S06]  /*1fc0*/  UMOV UR8, 0x1 ;  /* 0x0000000100087882 */ /* 0x000fcc0000000000 */
.L_x_17:
[----:B------:R-:W-:-:S04]  /*1fd0*/  UISETP.LT.AND UP0, UPT, UR9, 0x1, UPT ;  /* 0x000000010900788c */ /* 0x000fc8000bf01270 */
[----:B------:R-:W-:-:S04]  /*1fe0*/  USEL UR12, UR9, 0x1, UP0 ;  /* 0x00000001090c7887 */ /* 0x000fc80008000000 */
[----:B------:R-:W-:-:S04]  /*1ff0*/  UIADD3 UR12, UR9, -UR12, URZ ;  /* 0x8000000c090c7290 */ /* 0x000fc8000fffe03f */
[----:B------:R-:W-:-:S06]  /*2000*/  UISETP.GE.AND UP0, UPT, UR12, 0x1, UPT ;  /* 0x000000010c00788c */ /* 0x000fcc000bf06270 */
[----:B------:R-:W-:-:S13]  /*2010*/  PLOP3.LUT P0, PT, PT, PT, UP0, 0x80, 0x0 ;  /* 0x000000000000781c */ /* 0x000fda0003f0f008 */
[----:B------:R-:W-:Y:S05]  /*2020*/  @!P0 BRA `(.L_x_23) ;  /* 0x0000000400f48947 */ /* 0x000fea0003800000 */
[----:B01----:R-:W-:Y:S01]  /*2030*/  IMAD.U32 R12, RZ, RZ, UR12 ;  /* 0x0000000cff0c7e24 */ /* 0x003fe2000f8e00ff */
[----:B------:R-:W-:Y:S01]  /*2040*/  ULDC UR17, c[0x0][0x50c] ;  /* 0x0001430000117ab9 */ /* 0x000fe20000000800 */
[----:B------:R-:W-:-:S07]  /*2050*/  IMAD.U32 R13, RZ, RZ, UR5 ;  /* 0x00000005ff0d7e24 */ /* 0x000fce000f8e00ff */
.L_x_31:
[----:B------:R-:W-:-:S13]  /*2060*/  ISETP.NE.AND P1, PT, R142, 0x3, PT ;  /* 0x000000038e00780c */ /* 0x000fda0003f25270 */
[----:B------:R-:W-:Y:S05]  /*2070*/  @!P1 BRA `(.L_x_24) ;  /* 0x0000000000049947 */ /* 0x000fea0003800000 */
[----:B------:R-:W-:Y:S01]  /*2080*/  BPT.TRAP 0x1 ;  /* 0x000000040000795c */ /* 0x000fe20000300000 */
.L_x_24:
[----:B------:R-:W0:Y:S01]  /*2090*/  S2UR UR12, SR_CgaCtaId ;  /* 0x00000000000c79c3 */ /* 0x000e220000008800 */
[----:B------:R-:W-:Y:S01]  /*20a0*/  UMOV UR10, 0x400 ;  /* 0x00000400000a7882 */ /* 0x000fe20000000000 */
[----:B------:R-:W-:Y:S01]  /*20b0*/  SHF.L.U32 R140, R144, 0x1f, RZ ;  /* 0x0000001f908c7819 */ /* 0x000fe200000006ff */
[----:B0-----:R-:W-:-:S04]  /*20c0*/  ULEA UR10, UR12, UR10, 0x18 ;  /* 0x0000000a0c0a7291 */ /* 0x001fc8000f8ec03f */
[----:B------:R-:W-:-:S09]  /*20d0*/  ULEA UR12, UR16, UR10, 0x3 ;  /* 0x0000000a100c7291 */ /* 0x000fd2000f8e183f */
[----:B------:R0:W1:Y:S01]  /*20e0*/  SYNCS.PHASECHK.TRANS64.TRYWAIT P0, [UR12], R140 ;  /* 0x0000008cff0075a7 */ /* 0x000062000800014c */
[----:B------:R-:W-:Y:S05]  /*20f0*/  @!P1 BRA `(.L_x_25) ;  /* 0x0000000000049947 */ /* 0x000fea0003800000 */
[----:B------:R-:W-:Y:S01]  /*2100*/  BPT.TRAP 0x1 ;  /* 0x000000040000795c */ /* 0x000fe20000300000 */
.L_x_25:
[----:B-1----:R-:W-:Y:S05]  /*2110*/  @P0 BRA `(.L_x_26) ;  /* 0x0000000000080947 */ /* 0x002fea0003800000 */
[----:B------:R-:W1:Y:S02]  /*2120*/  SYNCS.PHASECHK.TRANS64.TRYWAIT P0, [UR12], R140 ;  /* 0x0000008cff0075a7 */ /* 0x000e64000800014c */
[----:B-1----:R-:W-:Y:S05]  /*2130*/  @!P0 BRA `(.L_x_27) ;  /* 0x0000007000b48947 */ /* 0x002fea0003800000 */
.L_x_26:
[----:B------:R-:W-:Y:S01]  /*2140*/  UIADD3 UR12, UR10, 0x5100, URZ ;  /* 0x000051000a0c7890 */ /* 0x000fe2000fffe03f */
[----:B------:R-:W-:Y:S01]  /*2150*/  WARPGROUP.ARRIVE ;  /* 0x00000000000079c5 */ /* 0x000fe20000000000 */
[----:B------:R-:W-:Y:S02]  /*2160*/  UISETP.NE.AND UP0, UPT, UR7, URZ, UPT ;  /* 0x0000003f0700728c */ /* 0x000fe4000bf05270 */
[----:B------:R-:W-:Y:S02]  /*2170*/  USHF.R.U32.HI UR12, URZ, 0x4, UR12 ;  /* 0x000000043f0c7899 */ /* 0x000fe4000801160c */
[----:B------:R-:W-:Y:S02]  /*2180*/  USEL UR8, UR8, URZ, !UP0 ;  /* 0x0000003f08087287 */ /* 0x000fe4000c000000 */
[----:B------:R-:W-:Y:S02]  /*2190*/  ULOP3.LUT UR7, UR12, 0x3fff, URZ, 0xc0, !UPT ;  /* 0x00003fff0c077892 */ /* 0x000fe4000f8ec03f */
[----:B------:R-:W-:-:S02]  /*21a0*/  ULOP3.LUT UR12, UR11, 0x10000, URZ, 0xfc, !UPT ;  /* 0x000100000b0c7892 */ /* 0x000fc4000f8efc3f */
[----:B------:R-:W-:Y:S02]  /*21b0*/  ULOP3.LUT UR7, UR7, 0x10000, URZ, 0xfc, !UPT ;  /* 0x0001000007077892 */ /* 0x000fe4000f8efc3f */
[----:B------:R-:W-:Y:S02]  /*21c0*/  UISETP.NE.U32.AND UP0, UPT, UR8, URZ, UPT ;  /* 0x0000003f0800728c */ /* 0x000fe4000bf05070 */
[----:B------:R-:W-:Y:S02]  /*21d0*/  ULEA UR12, UR16, UR12, 0x8 ;  /* 0x0000000c100c7291 */ /* 0x000fe4000f8e403f */
[----:B------:R-:W-:Y:S01]  /*21e0*/  ULEA UR14, UR16, UR7, 0x8 ;  /* 0x00000007100e7291 */ /* 0x000fe2000f8e403f */
[----:B------:R-:W-:Y:S01]  /*21f0*/  UMOV UR13, 0xc0000010 ;  /* 0xc0000010000d7882 */ /* 0x000fe20000000000 */
[----:B------:R-:W-:Y:S01]  /*2200*/  UMOV UR15, 0xc0000010 ;  /* 0xc0000010000f7882 */ /* 0x000fe20000000000 */
[----:B------:R-:W-:-:S06]  /*2210*/  UIADD3 UR6, UR6, 0x1, URZ ;  /* 0x0000000106067890 */ /* 0x000fcc000fffe03f */
[----:B------:R-:W-:Y:S01]  /*2220*/  QGMMA.64x128x32.F32.E4M3.E4M3 R24, gdesc[UR12], R24, UP0, gsb0 ;  /* 0x01e000000c1879f3 */ /* 0x000fe2000b800818 */
[----:B------:R-:W-:-:S04]  /*2230*/  UISETP.NE.AND UP0, UPT, UR6, UR17, UPT ;  /* 0x000000110600728c */ /* 0x000fc8000bf05270 */
[----:B------:R-:W-:-:S06]  /*2240*/  USEL UR7, URZ, 0x1, UP0 ;  /* 0x000000013f077887 */ /* 0x000fcc0008000000 */
[----:B------:R-:W-:Y:S01]  /*2250*/  ISETP.NE.AND P0, PT, RZ, UR7, PT ;  /* 0x00000007ff007c0c */ /* 0x000fe2000bf05270 */
[----:B------:R-:W-:-:S12]  /*2260*/  WARPGROUP.DEPBAR.LE gsb0, 0x1 ;  /* 0x00008000000079c5 */ /* 0x000fd80000010100 */
[----:B------:R-:W-:Y:S05]  /*2270*/  @!P0 BRA `(.L_x_28) ;  /* 0x0000000400088947 */ /* 0x000fea0003800000 */
[----:B------:R-:W-:Y:S02]  /*2280*/  WARPGROUP.DEPBAR.LE gsb0, 0x0 ;  /* 0x00008000000079c5 */ /* 0x000fe40000010000 */
[----:B------:R-:W-:-:S01]  /*2290*/  FADD R143, R24, R143 ;  /* 0x0000008f188f7221 */ /* 0x000fc20000000000 */
[----:B------:R-:W-:Y:S01]  /*22a0*/  FADD R138, R25, R138 ;  /* 0x0000008a198a7221 */ /* 0x000fe20000000000 */
        /* <DEDUP_REMOVED lines=62> */
[----:B------:R-:W-:-:S06]  /*2690*/  UMOV UR6, URZ ;  /* 0x0000003f00067c82 */ /* 0x000fcc0008000000 */
.L_x_28:
[----:B------:R-:W-:Y:S05]  /*26a0*/  @!P1 BRA `(.L_x_29) ;  /* 0x0000000000049947 */ /* 0x000fea0003800000 */
[----:B------:R-:W-:Y:S01]  /*26b0*/  BPT.TRAP 0x1 ;  /* 0x000000040000795c */ /* 0x000fe20000300000 */
.L_x_29:
[----:B------:R-:W-:-:S13]  /*26c0*/  ISETP.NE.AND P0, PT, R6, RZ, PT ;  /* 0x000000ff0600720c */ /* 0x000fda0003f05270 */
[----:B01----:R-:W-:-:S05]  /*26d0*/  @P0 LEA R140, R13, UR10, 0x3 ;  /* 0x0000000a0d8c0c11 */ /* 0x003fca000f8e18ff */
[----:B------:R-:W-:-:S05]  /*26e0*/  @P0 VIADD R140, R140, 0x28 ;  /* 0x000000288c8c0836 */ /* 0x000fca0000000000 */
[----:B------:R-:W-:-:S04]  /*26f0*/  @P0 PRMT R140, R5, 0x654, R140 ;  /* 0x00000654058c0816 */ /* 0x000fc8000000008c */
[----:B------:R0:W-:Y:S01]  /*2700*/  @P0 SYNCS.ARRIVE.TRANS64.RED.A1T0 RZ, [R140+URZ], RZ ;  /* 0x000000ff8cff09a7 */ /* 0x0001e2000810043f */
[----:B------:R-:W-:-:S13]  /*2710*/  ISETP.GT.U32.AND P0, PT, R4, 0x1, PT ;  /* 0x000000010400780c */ /* 0x000fda0003f04070 */
[----:B0-----:R-:W-:Y:S05]  /*2720*/  @P0 BRA `(.L_x_30) ;  /* 0x0000000000040947 */ /* 0x001fea0003800000 */
[----:B------:R-:W-:Y:S01]  /*2730*/  BPT.TRAP 0x1 ;  /* 0x000000040000795c */ /* 0x000fe20000300000 */
.L_x_30:
[----:B------:R-:W-:Y:S01]  /*2740*/  UIADD3 UR16, UR16, 0x1, URZ ;  /* 0x0000000110107890 */ /* 0x000fe2000fffe03f */
[C---:B------:R-:W-:Y:S01]  /*2750*/  ISETP.GT.AND P1, PT, R12.reuse, 0x1, PT ;  /* 0x000000010c00780c */ /* 0x040fe20003f24270 */
[----:B------:R-:W-:Y:S02]  /*2760*/  VIADD R13, R13, 0x1 ;  /* 0x000000010d0d7836 */ /* 0x000fe40000000000 */
[----:B------:R-:W-:Y:S01]  /*2770*/  UISETP.NE.AND UP0, UPT, UR16, 0x5, UPT ;  /* 0x000000051000788c */ /* 0x000fe2000bf05270 */
[----:B------:R-:W-:Y:S02]  /*2780*/  VIADD R12, R12, 0xffffffff ;  /* 0xffffffff0c0c7836 */ /* 0x000fe40000000000 */
[C---:B------:R-:W-:Y:S01]  /*2790*/  ISETP.NE.AND P0, PT, R13.reuse, 0x5, PT ;  /* 0x000000050d00780c */ /* 0x040fe20003f05270 */
[----:B------:R-:W-:Y:S02]  /*27a0*/  USEL UR8, URZ, 0x1, UP0 ;  /* 0x000000013f087887 */ /* 0x000fe40008000000 */
[----:B------:R-:W-:Y:S01]  /*27b0*/  USEL UR16, UR16, URZ, UP0 ;  /* 0x0000003f10107287 */ /* 0x000fe20008000000 */
[----:B------:R-:W-:-:S03]  /*27c0*/  SEL R13, R13, RZ, P0 ;  /* 0x000000ff0d0d7207 */ /* 0x000fc60000000000 */
[----:B------:R-:W-:Y:S01]  /*27d0*/  LOP3.LUT R144, R144, UR8, RZ, 0x3c, !PT ;  /* 0x0000000890907c12 */ /* 0x000fe2000f8e3cff */
[----:B------:R-:W-:Y:S01]  /*27e0*/  UMOV UR8, 0x1 ;  /* 0x0000000100087882 */ /* 0x000fe20000000000 */
[----:B------:R-:W-:Y:S06]  /*27f0*/  @P1 BRA `(.L_x_31) ;  /* 0xfffffff800181947 */ /* 0x000fec000383ffff */
.L_x_23:
[----:B------:R-:W-:Y:S01]  /*2800*/  UISETP.NE.AND UP0, UPT, UR6, URZ, UPT ;  /* 0x0000003f0600728c */ /* 0x000fe2000bf05270 */
[----:B01----:R-:W0:Y:S03]  /*2810*/  LDC R12, c[0x0][0x28c] ;  /* 0x0000a300ff0c7b82 */ /* 0x003e260000000800 */
[----:B------:R-:W-:-:S06]  /*2820*/  USEL UR6, URZ, 0x1, !UP0 ;  /* 0x000000013f067887 */ /* 0x000fcc000c000000 */
[----:B------:R-:W-:Y:S02]  /*2830*/  ISETP.NE.AND P0, PT, RZ, UR6, PT ;  /* 0x00000006ff007c0c */ /* 0x000fe4000bf05270 */
[----:B0-----:R-:W-:-:S11]  /*2840*/  ISETP.GE.AND P1, PT, R12, 0x1, PT ;  /* 0x000000010c00780c */ /* 0x001fd60003f26270 */
[----:B------:R-:W-:Y:S05]  /*2850*/  @!P0 BRA `(.L_x_32) ;  /* 0x0000000400048947 */ /* 0x000fea0003800000 */
[----:B------:R-:W-:Y:S02]  /*2860*/  WARPGROUP.DEPBAR.LE gsb0, 0x0 ;  /* 0x00008000000079c5 */ /* 0x000fe40000010000 */
[----:B------:R-:W-:Y:S01]  /*2870*/  FADD R143, R24, R143 ;  /* 0x0000008f188f7221 */ /* 0x000fe20000000000 */
        /* <DEDUP_REMOVED lines=62> */
[----:B------:R-:W-:-:S07]  /*2c60*/  FADD R16, R16, R87 ;  /* 0x0000005710107221 */ /* 0x000fce0000000000 */
.L_x_32:
[----:B------:R-:W-:Y:S02]  /*2c70*/  WARPGROUP.DEPBAR.LE gsb0, 0x0 ;  /* 0x00008000000079c5 */ /* 0x000fe40000010000 */
[----:B------:R-:W-:Y:S05]  /*2c80*/  @!P1 BRA `(.L_x_33) ;  /* 0x0000000000549947 */ /* 0x000fea0003800000 */
[----:B------:R-:W-:-:S13]  /*2c90*/  ISETP.NE.AND P0, PT, R142, 0x3, PT ;  /* 0x000000038e00780c */ /* 0x000fda0003f05270 */
[----:B------:R-:W-:Y:S05]  /*2ca0*/  @!P0 BRA `(.L_x_34) ;  /* 0x0000000000048947 */ /* 0x000fea0003800000 */
[----:B------:R-:W-:Y:S01]  /*2cb0*/  BPT.TRAP 0x1 ;  /* 0x000000040000795c */ /* 0x000fe20000300000 */
.L_x_34:
[----:B------:R-:W-:Y:S01]  /*2cc0*/  ISETP.NE.AND P0, PT, R6, RZ, PT ;  /* 0x000000ff0600720c */ /* 0x000fe20003f05270 */
[----:B------:R-:W-:Y:S01]  /*2cd0*/  BSSY B0, `(.L_x_35) ;  /* 0x000000e000007945 */ /* 0x000fe20003800000 */
[----:B------:R-:W-:-:S11]  /*2ce0*/  ISETP.GT.U32.AND P1, PT, R4, 0x1, PT ;  /* 0x000000010400780c */ /* 0x000fd60003f24070 */
[----:B------:R-:W-:Y:S05]  /*2cf0*/  @!P0 BRA `(.L_x_36) ;  /* 0x00000000002c8947 */ /* 0x000fea0003800000 */
[----:B------:R-:W-:-:S04]  /*2d00*/  UISETP.LT.AND UP0, UPT, UR9, 0x1, UPT ;  /* 0x000000010900788c */ /* 0x000fc8000bf01270 */
[----:B------:R-:W-:-:S04]  /*2d10*/  USEL UR8, UR9, 0x1, UP0 ;  /* 0x0000000109087887 */ /* 0x000fc80008000000 */
[----:B------:R-:W-:-:S04]  /*2d20*/  UIADD3 UR8, UR5, UR9, -UR8 ;  /* 0x0000000905087290 */ /* 0x000fc8000fffe808 */
[----:B------:R-:W-:-:S04]  /*2d30*/  UIMAD.WIDE.U32 UR6, UR8, -0x33333333, URZ ;  /* 0xcccccccd080678a5 */ /* 0x000fc8000f8e003f */
[----:B------:R-:W-:-:S04]  /*2d40*/  USHF.R.U32.HI UR6, URZ, 0x2, UR7 ;  /* 0x000000023f067899 */ /* 0x000fc80008011607 */
[----:B------:R-:W-:-:S04]  /*2d50*/  UIMAD UR8, UR6, -0x5, UR8 ;  /* 0xfffffffb060878a4 */ /* 0x000fc8000f8e0208 */
[----:B------:R-:W-:-:S04]  /*2d60*/  ULEA UR8, UR8, UR10, 0x3 ;  /* 0x0000000a08087291 */ /* 0x000fc8000f8e183f */
[----:B------:R-:W-:-:S06]  /*2d70*/  UIADD3 UR8, UR8, 0x28, URZ ;  /* 0x0000002808087890 */ /* 0x000fcc000fffe03f */
[----:B------:R-:W-:-:S05]  /*2d80*/  IMAD.U32 R12, RZ, RZ, UR8 ;  /* 0x00000008ff0c7e24 */ /* 0x000fca000f8e00ff */
[----:B------:R-:W-:-:S04]  /*2d90*/  PRMT R12, R5, 0x654, R12 ;  /* 0x00000654050c7816 */ /* 0x000fc8000000000c */
[----:B------:R0:W-:Y:S03]  /*2da0*/  SYNCS.ARRIVE.TRANS64.RED.A1T0 RZ, [R12+URZ], RZ ;  /* 0x000000ff0cff79a7 */ /* 0x0001e6000810043f */
.L_x_36:
[----:B------:R-:W-:Y:S05]  /*2db0*/  BSYNC B0 ;  /* 0x0000000000007941 */ /* 0x000fea0003800000 */
.L_x_35:
[----:B------:R-:W-:Y:S05]  /*2dc0*/  @P1 BRA `(.L_x_33) ;  /* 0x0000000000041947 */ /* 0x000fea0003800000 */
[----:B------:R-:W-:Y:S01]  /*2dd0*/  BPT.TRAP 0x1 ;  /* 0x000000040000795c */ /* 0x000fe20000300000 */
.L_x_33:
[----:B------:R-:W1:Y:S01]  /*2de0*/  LDC R26, c[0x0][0x288] ;  /* 0x0000a200ff1a7b82 */ /* 0x000e620000000800 */
[--C-:B0-----:R-:W-:Y:S01]  /*2df0*/  SHF.R.U32.HI R12, RZ, 0x2, R0.reuse ;  /* 0x00000002ff0c7819 */ /* 0x101fe20000011600 */
[----:B------:R-:W-:Y:S01]  /*2e00*/  IMAD.SHL.U32 R29, R11, 0x80, RZ ;  /* 0x000000800b1d7824 */ /* 0x000fe200078e00ff */
[----:B------:R-:W-:Y:S01]  /*2e10*/  SHF.R.U32.HI R25, RZ, 0x7, R0 ;  /* 0x00000007ff197819 */ /* 0x000fe20000011600 */
[----:B------:R-:W-:Y:S01]  /*2e20*/  UIADD3 UR5, UR9, UR5, URZ ;  /* 0x0000000509057290 */ /* 0x000fe2000fffe03f */
[----:B------:R-:W-:Y:S01]  /*2e30*/  LOP3.LUT R13, R12, 0x7, RZ, 0xc0, !PT ;  /* 0x000000070c0d7812 */ /* 0x000fe200078ec0ff */
[----:B------:R-:W-:Y:S01]  /*2e40*/  IMAD.SHL.U32 R31, R10, 0x80, RZ ;  /* 0x000000800a1f7824 */ /* 0x000fe200078e00ff */
[----:B------:R-:W-:Y:S01]  /*2e50*/  LOP3.LUT R12, R25, 0x1, RZ, 0xc0, !PT ;  /* 0x00000001190c7812 */ /* 0x000fe200078ec0ff */
[----:B------:R-:W-:Y:S01]  /*2e60*/  UISETP.GT.U32.AND UP0, UPT, UR5, 0x4, UPT ;  /* 0x000000040500788c */ /* 0x000fe2000bf04070 */
[----:B------:R-:W-:Y:S01]  /*2e70*/  LOP3.LUT R24, R0, 0x60, RZ, 0xc0, !PT ;  /* 0x0000006000187812 */ /* 0x000fe200078ec0ff */
[----:B------:R-:W-:Y:S01]  /*2e80*/  ULDC UR12, c[0x0][0x284] ;  /* 0x0000a100000c7ab9 */ /* 0x000fe20000000800 */
[----:B------:R-:W-:Y:S01]  /*2e90*/  UISETP.GE.U32.AND UP1, UPT, UR9, 0x5, UPT ;  /* 0x000000050900788c */ /* 0x000fe2000bf26070 */
[----:B------:R-:W-:Y:S01]  /*2ea0*/  IMAD.SHL.U32 R30, R12, 0x40, RZ ;  /* 0x000000400c1e7824 */ /* 0x000fe200078e00ff */
[----:B------:R-:W-:Y:S01]  /*2eb0*/  SHF.R.U32.HI R28, RZ, 0x1, R24 ;  /* 0x00000001ff1c7819 */ /* 0x000fe20000011618 */
[----:B------:R-:W-:Y:S01]  /*2ec0*/  UISETP.LT.U32.AND UP0, UPT, UR9, 0x5, UP0 ;  /* 0x000000050900788c */ /* 0x000fe20008701070 */
[----:B------:R-:W-:Y:S01]  /*2ed0*/  LOP3.LUT R24, R0, 0x3, RZ, 0xc0, !PT ;  /* 0x0000000300187812 */ /* 0x000fe200078ec0ff */
[----:B------:R-:W-:Y:S01]  /*2ee0*/  UIMAD.WIDE.U32 UR6, UR5, -0x33333333, URZ ;  /* 0xcccccccd050678a5 */ /* 0x000fe2000f8e003f */
[--C-:B------:R-:W-:Y:S01]  /*2ef0*/  IADD3 R25, RZ, -R28, -R13.reuse ;  /* 0x8000001cff197210 */ /* 0x100fe20007ffe80d */
[----:B------:R-:W-:Y:S01]  /*2f00*/  USEL UR8, URZ, 0x1, !UP0 ;  /* 0x000000013f087887 */ /* 0x000fe2000c000000 */
[----:B------:R-:W-:Y:S01]  /*2f10*/  LOP3.LUT R13, R30, 0x40, R13, 0xe2, !PT ;  /* 0x000000401e0d7812 */ /* 0x000fe200078ee20d */
[----:B------:R-:W-:Y:S01]  /*2f20*/  ULDC.64 UR10, c[0x0][0x5d0] ;  /* 0x00017400000a7ab9 */ /* 0x000fe20000000a00 */
[----:B------:R-:W-:Y:S01]  /*2f30*/  SHF.R.S32.HI R34, RZ, 0x1f, R7 ;  /* 0x0000001fff227819 */ /* 0x000fe20000011407 */
[----:B------:R-:W-:Y:S01]  /*2f40*/  IMAD R12, R12, -0x40, R25 ;  /* 0xffffffc00c0c7824 */ /* 0x000fe200078e0219 */
[----:B------:R-:W-:Y:S01]  /*2f50*/  USHF.R.U32.HI UR6, URZ, 0x2, UR7 ;  /* 0x000000023f067899 */ /* 0x000fe20008011607 */
[----:B-1----:R-:W-:Y:S01]  /*2f60*/  IMAD R30, R24, -0x2, R26 ;  /* 0xfffffffe181e7824 */ /* 0x002fe200078e021a */
[----:B------:R-:W-:Y:S01]  /*2f70*/  ISETP.GE.AND P0, PT, R29, R26, PT ;  /* 0x0000001a1d00720c */ /* 0x000fe20003f06270 */
[----:B------:R-:W-:Y:S01]  /*2f80*/  IMAD.SHL.U32 R24, R0, 0x2, RZ ;  /* 0x0000000200187824 */ /* 0x000fe200078e00ff */
[----:B------:R-:W-:Y:S01]  /*2f90*/  ULOP3.LUT UR4, UR4, UR8, URZ, 0x3c, !UPT ;  /* 0x0000000804047292 */ /* 0x000fe2000f8e3c3f */
[----:B------:R-:W-:Y:S01]  /*2fa0*/  IMAD R32, R34, UR10, RZ ;  /* 0x0000000a22207c24 */ /* 0x000fe2000f8e02ff */
[----:B------:R-:W-:Y:S01]  /*2fb0*/  ISETP.GE.OR P0, PT, R31, UR12, P0 ;  /* 0x0000000c1f007c0c */ /* 0x000fe20008706670 */
[----:B------:R-:W-:Y:S01]  /*2fc0*/  IMAD.WIDE R26, R10, 0x80, RZ ;  /* 0x000000800a1a7825 */ /* 0x000fe200078e02ff */
[----:B------:R-:W-:Y:S01]  /*2fd0*/  LOP3.LUT R24, R29, 0x6, R24, 0xf8, !PT ;  /* 0x000000061d187812 */ /* 0x000fe200078ef818 */
[----:B------:R-:W-:Y:S01]  /*2fe0*/  UIMAD UR5, UR6, -0x5, UR5 ;  /* 0xfffffffb060578a4 */ /* 0x000fe2000f8e0205 */
[----:B------:R-:W-:Y:S01]  /*2ff0*/  IADD3 R36, -R31, UR12, R12 ;  /* 0x0000000c1f247c10 */ /* 0x000fe2000fffe10c */
[----:B------:R-:W-:Y:S01]  /*3000*/  IMAD R33, R7, UR11, R32 ;  /* 0x0000000b07217c24 */ /* 0x000fe2000f8e0220 */
[----:B------:R-:W-:Y:S01]  /*3010*/  SHF.R.S32.HI R25, RZ, 0x1f, R24 ;  /* 0x0000001fff197819 */ /* 0x000fe20000011418 */
[----:B------:R-:W-:Y:S01]  /*3020*/  @UP1 ULOP3.LUT UR4, UR4, 0x1, UR6, 0x78, !UPT ;  /* 0x0000000104041892 */ /* 0x000fe2000f8e7806 */
[----:B------:R-:W-:Y:S01]  /*3030*/  LOP3.LUT R35, R26, R13, R28, 0xfe, !PT ;  /* 0x0000000d1a237212 */ /* 0x000fe200078efe1c */
[----:B------:R-:W-:-:S02]  /*3040*/  IMAD.IADD R29, R30, 0x1, -R29 ;  /* 0x000000011e1d7824 */ /* 0x000fc400078e0a1d */
[----:B------:R-:W-:-:S04]  /*3050*/  IMAD.WIDE.U32 R10, R7, UR10, R24 ;  /* 0x0000000a070a7c25 */ /* 0x000fc8000f8e0018 */
[----:B------:R-:W-:Y:S02]  /*3060*/  IMAD.IADD R11, R11, 0x1, R33 ;  /* 0x000000010b0b7824 */ /* 0x000fe400078e0221 */
[----:B------:R-:W-:Y:S01]  /*3070*/  IMAD.MOV.U32 R28, RZ, RZ, -0x1 ;  /* 0xffffffffff1c7424 */ /* 0x000fe200078e00ff */
[----:B------:R-:W-:Y:S06]  /*3080*/  @P0 BRA `(.L_x_37) ;  /* 0x0000004400a40947 */ /* 0x000fec0003800000 */
[----:B------:R-:W0:Y:S01]  /*3090*/  LDC.64 R32, c[0x0][0x5c8] ;  /* 0x00017200ff207b82 */ /* 0x000e220000000a00 */
[----:B------:R-:W-:Y:S01]  /*30a0*/  ULDC.64 UR6, c[0x0][0x5c0] ;  /* 0x0001700000067ab9 */ /* 0x000fe20000000a00 */
[----:B------:R-:W-:Y:S01]  /*30b0*/  BSSY B0, `(.L_x_37) ;  /* 0x0000466000007945 */ /* 0x000fe20003800000 */
[-C--:B0-----:R-:W-:Y:S02]  /*30c0*/  IMAD R12, R27, R32.reuse, RZ ;  /* 0x000000201b0c7224 */ /* 0x081fe400078e02ff */
[----:B------:R-:W-:-:S04]  /*30d0*/  IMAD.WIDE.U32 R10, R35, R32, R10 ;  /* 0x00000020230a7225 */ /* 0x000fc800078e000a */
[----:B------:R-:W-:Y:S01]  /*30e0*/  IMAD R31, R35, R33, R12 ;  /* 0x00000021231f7224 */ /* 0x000fe200078e020c */
[----:B------:R-:W-:Y:S02]  /*30f0*/  LEA R13, P0, R32, R10, 0x3 ;  /* 0x0000000a200d7211 */ /* 0x000fe400078018ff */
[----:B------:R-:W-:Y:S01]  /*3100*/  IADD3 R12, P1, R10, UR6, RZ ;  /* 0x000000060a0c7c10 */ /* 0x000fe2000ff3e0ff */
[----:B------:R-:W-:Y:S01]  /*3110*/  IMAD.IADD R31, R11, 0x1, R31 ;  /* 0x000000010b1f7824 */ /* 0x000fe200078e021f */
[----:B------:R-:W-:-:S04]  /*3120*/  IADD3 R10, P3, R13, UR6, RZ ;  /* 0x000000060d0a7c10 */ /* 0x000fc8000ff7e0ff */
[----:B------:R-:W-:Y:S02]  /*3130*/  LEA.HI.X R11, R32, R31, R33, 0x3, P0 ;  /* 0x0000001f200b7211 */ /* 0x000fe400000f1c21 */
[----:B---3-5:R-:W-:Y:S02]  /*3140*/  FSETP.NEU.AND P0, PT, R9, RZ, PT ;  /* 0x000000ff0900720b */ /* 0x028fe40003f0d000 */
[----:B------:R-:W-:Y:S02]  /*3150*/  IADD3.X R13, R31, UR7, RZ, P1, !PT ;  /* 0x000000071f0d7c10 */ /* 0x000fe40008ffe4ff */
[----:B------:R-:W-:-:S09]  /*3160*/  IADD3.X R11, R11, UR7, RZ, P3, !PT ;  /* 0x000000070b0b7c10 */ /* 0x000fd20009ffe4ff */
[----:B------:R-:W-:Y:S05]  /*3170*/  @!P0 BRA `(.L_x_38) ;  /* 0x00000034005c8947 */ /* 0x000fea0003800000 */
[----:B------:R-:W-:Y:S01]  /*3180*/  ULDC.64 UR6, c[0x0][0x5b8] ;  /* 0x00016e0000067ab9 */ /* 0x000fe20000000a00 */
[----:B------:R-:W-:Y:S01]  /*3190*/  ISETP.GE.AND P0, PT, R36, 0x1, PT ;  /* 0x000000012400780c */ /* 0x000fe20003f06270 */
[----:B------:R-:W-:Y:S01]  /*31a0*/  IMAD R32, R34, UR6, RZ ;  /* 0x0000000622207c24 */ /* 0x000fe2000f8e02ff */
[----:B------:R-:W-:Y:S01]  /*31b0*/  ULDC.64 UR10, c[0x0][0x5a8] ;  /* 0x00016a00000a7ab9 */ /* 0x000fe20000000a00 */
[----:B------:R-:W-:Y:S01]  /*31c0*/  IMAD.WIDE.U32 R30, R7, UR6, R24 ;  /* 0x00000006071e7c25 */ /* 0x000fe2000f8e0018 */
[----:B------:R-:W-:Y:S01]  /*31d0*/  ISETP.LT.OR P4, PT, R29, 0x1, !P0 ;  /* 0x000000011d00780c */ /* 0x000fe20004781670 */
[----:B------:R-:W-:Y:S02]  /*31e0*/  BSSY B1, `(.L_x_39) ;  /* 0x000000c000017945 */ /* 0x000fe40003800000 */
[----:B------:R-:W-:Y:S01]  /*31f0*/  IMAD R7, R7, UR7, R32 ;  /* 0x0000000707077c24 */ /* 0x000fe2000f8e0220 */
[----:B------:R-:W-:-:S03]  /*3200*/  ULDC.64 UR6, c[0x0][0x5b0] ;  /* 0x00016c0000067ab9 */ /* 0x000fc60000000a00 */
[----:B------:R-:W-:Y:S02]  /*3210*/  IMAD.IADD R31, R31, 0x1, R7 ;  /* 0x000000011f1f7824 */ /* 0x000fe400078e0207 */
[----:B------:R-:W-:Y:S02]  /*3220*/  IMAD R7, R27, UR6, RZ ;  /* 0x000000061b077c24 */ /* 0x000fe4000f8e02ff */
[----:B------:R-:W-:-:S04]  /*3230*/  IMAD.WIDE.U32 R24, R35, UR6, R30 ;  /* 0x0000000623187c25 */ /* 0x000fc8000f8e001e */
[----:B------:R-:W-:Y:S01]  /*3240*/  IMAD R7, R35, UR7, R7 ;  /* 0x0000000723077c24 */ /* 0x000fe2000f8e0207 */
[----:B------:R-:W-:-:S04]  /*3250*/  IADD3 R24, P1, R24, UR10, RZ ;  /* 0x0000000a18187c10 */ /* 0x000fc8000ff3e0ff */
[--C-:B------:R-:W-:Y:S02]  /*3260*/  IADD3.X R25, R25, UR11, R7.reuse, P1, !PT ;  /* 0x0000000b19197c10 */ /* 0x100fe40008ffe407 */
[----:B------:R-:W-:Y:S01]  /*3270*/  PRMT R7, RZ, 0x7610, R7 ;  /* 0x00007610ff077816 */ /* 0x000fe20000000007 */
[----:B------:R-:W-:Y:S06]  /*3280*/  @P4 BRA `(.L_x_40) ;  /* 0x0000000000044947 */ /* 0x000fec0003800000 */
[----:B------:R0:W5:Y:S02]  /*3290*/  LDG.E.U8 R7, desc[UR18][R24.64] ;  /* 0x0000001218077981 */ /* 0x000164000c1e1100 */
.L_x_40:
[----:B------:R-:W-:Y:S05]  /*32a0*/  BSYNC B1 ;  /* 0x0000000000017941 */ /* 0x000fea0003800000 */
.L_x_39:
[----:B-----5:R-:W-:Y:S01]  /*32b0*/  LOP3.LUT R7, R7, 0xff, RZ, 0xc0, !PT ;  /* 0x000000ff07077812 */ /* 0x020fe200078ec0ff */
[----:B------:R-:W-:Y:S01]  /*32c0*/  BSSY B1, `(.L_x_41) ;  /* 0x000000b000017945 */ /* 0x000fe20003800000 */
[----:B------:R-:W-:Y:S02]  /*32d0*/  ISETP.LT.OR P3, PT, R29, 0x2, !P0 ;  /* 0x000000021d00780c */ /* 0x000fe40004761670 */
[----:B------:R-:W-:-:S05]  /*32e0*/  F2FP.F16.E4M3.UNPACK_B R7, R7 ;  /* 0x00000007ff07723e */ /* 0x000fca00020006ff */
[----:B------:R-:W-:Y:S01]  /*32f0*/  HADD2.F32 R32, -RZ, R7.H0_H0 ;  /* 0x20000007ff207230 */ /* 0x000fe20000004100 */
[----:B------:R-:W-:-:S04]  /*3300*/  PRMT R7, RZ, 0x7610, R7 ;  /* 0x00007610ff077816 */ /* 0x000fc80000000007 */
[----:B------:R-:W-:-:S04]  /*3310*/  FMUL R32, R32, R9 ;  /* 0x0000000920207220 */ /* 0x000fc80000400000 */
[----:B--2---:R-:W-:-:S05]  /*3320*/  FFMA R32, R143, R8, R32 ;  /* 0x000000088f207223 */ /* 0x004fca0000000020 */
[----:B------:R-:W-:-:S05]  /*3330*/  F2FP.SATFINITE.E4M3.F32.PACK_AB_MERGE_C R33, RZ, R32, RZ ;  /* 0x00000020ff21723e */ /* 0x000fca00048070ff */
[----:B------:R1:W-:Y:S01]  /*3340*/  @!P4 STG.E.U8 desc[UR18][R12.64], R33 ;  /* 0x000000210c00c986 */ /* 0x0003e2000c101112 */
[----:B------:R-:W-:Y:S05]  /*3350*/  @P3 BRA `(.L_x_42) ;  /* 0x0000000000043947 */ /* 0x000fea0003800000 */
[----:B------:R2:W5:Y:S02]  /*3360*/  LDG.E.U8 R7, desc[UR18][R24.64+0x1] ;  /* 0x0000011218077981 */ /* 0x000564000c1e1100 */
.L_x_42:
[----:B------:R-:W-:Y:S05]  /*3370*/  BSYNC B1 ;  /* 0x0000000000017941 */ /* 0x000fea0003800000 */
.L_x_41:
[----:B-----5:R-:W-:Y:S01]  /*3380*/  LOP3.LUT R7, R7, 0xff, RZ, 0xc0, !PT ;  /* 0x000000ff07077812 */ /* 0x020fe200078ec0ff */
[----:B------:R-:W-:Y:S01]  /*3390*/  BSSY B1, `(.L_x_43) ;  /* 0x0000013000017945 */ /* 0x000fe20003800000 */
[----:B-1----:R-:W-:Y:S02]  /*33a0*/  IADD3 R33, P1, R35, 0x8, RZ ;  /* 0x0000000823217810 */ /* 0x002fe40007f3e0ff */
[----:B------:R-:W-:-:S03]  /*33b0*/  F2FP.F16.E4M3.UNPACK_B R7, R7 ;  /* 0x00000007ff07723e */ /* 0x000fc600020006ff */
[----:B------:R-:W-:Y:S01]  /*33c0*/  IMAD.X R27, RZ, RZ, R27, P1 ;  /* 0x000000ffff1b7224 */ /* 0x000fe200008e061b */
[----:B------:R-:W-:Y:S01]  /*33d0*/  ISETP.GE.AND P1, PT, R36, 0x9, PT ;  /* 0x000000092400780c */ /* 0x000fe20003f26270 */
[----:B------:R-:W-:Y:S02]  /*33e0*/  HADD2.F32 R26, -RZ, R7.H0_H0 ;  /* 0x20000007ff1a7230 */ /* 0x000fe40000004100 */
[----:B------:R-:W-:Y:S01]  /*33f0*/  IMAD.WIDE.U32 R30, R33, UR6, R30 ;  /* 0x00000006211e7c25 */ /* 0x000fe2000f8e001e */
[----:B------:R-:W-:-:S03]  /*3400*/  ISETP.LT.OR P5, PT, R29, 0x1, !P1 ;  /* 0x000000011d00780c */ /* 0x000fc60004fa1670 */
[----:B------:R-:W-:Y:S01]  /*3410*/  FMUL R7, R26, R9 ;  /* 0x000000091a077220 */ /* 0x000fe20000400000 */
[----:B------:R-:W-:-:S03]  /*3420*/  IMAD R26, R27, UR6, RZ ;  /* 0x000000061b1a7c24 */ /* 0x000fc6000f8e02ff */
[----:B------:R-:W-:Y:S01]  /*3430*/  FFMA R7, R138, R8, R7 ;  /* 0x000000088a077223 */ /* 0x000fe20000000007 */
[----:B------:R-:W-:Y:S01]  /*3440*/  IMAD R33, R33, UR7, R26 ;  /* 0x0000000721217c24 */ /* 0x000fe2000f8e021a */
[----:B------:R-:W-:-:S03]  /*3450*/  IADD3 R26, P4, R30, UR10, RZ ;  /* 0x0000000a1e1a7c10 */ /* 0x000fc6000ff9e0ff */
[----:B------:R-:W-:Y:S02]  /*3460*/  F2FP.SATFINITE.E4M3.F32.PACK_AB_MERGE_C R35, RZ, R7, RZ ;  /* 0x00000007ff23723e */ /* 0x000fe400048070ff */
[----:B------:R-:W-:Y:S02]  /*3470*/  IADD3.X R27, R31, UR11, R33, P4, !PT ;  /* 0x0000000b1f1b7c10 */ /* 0x000fe4000a7fe421 */
[----:B------:R-:W-:Y:S01]  /*3480*/  PRMT R7, RZ, 0x7610, R7 ;  /* 0x00007610ff077816 */ /* 0x000fe20000000007 */
[----:B------:R1:W-:Y:S01]  /*3490*/  @!P3 STG.E.U8 desc[UR18][R12.64+0x1], R35 ;  /* 0x000001230c00b986 */ /* 0x0003e2000c101112 */
[----:B------:R-:W-:Y:S05]  /*34a0*/  @P5 BRA `(.L_x_44) ;  /* 0x0000000000045947 */ /* 0x000fea0003800000 */
[----:B------:R3:W5:Y:S02]  /*34b0*/  LDG.E.U8 R7, desc[UR18][R26.64] ;  /* 0x000000121a077981 */ /* 0x000764000c1e1100 */
.L_x_44:
[----:B------:R-:W-:Y:S05]  /*34c0*/  BSYNC B1 ;  /* 0x0000000000017941 */ /* 0x000fea0003800000 */
.L_x_43:
[----:B-----5:R-:W-:Y:S01]  /*34d0*/  LOP3.LUT R7, R7, 0xff, RZ, 0xc0, !PT ;  /* 0x000000ff07077812 */ /* 0x020fe200078ec0ff */
[----:B------:R-:W-:Y:S01]  /*34e0*/  BSSY B1, `(.L_x_45) ;  /* 0x000000b000017945 */ /* 0x000fe20003800000 */
[----:B------:R-:W-:Y:S02]  /*34f0*/  ISETP.LT.OR P3, PT, R29, 0x2, !P1 ;  /* 0x000000021d00780c */ /* 0x000fe40004f61670 */
[----:B------:R-:W-:-:S05]  /*3500*/  F2FP.F16.E4M3.UNPACK_B R7, R7 ;  /* 0x00000007ff07723e */ /* 0x000fca00020006ff */
[----:B------:R-:W-:Y:S01]  /*3510*/  HADD2.F32 R30, -RZ, R7.H0_H0 ;  /* 0x20000007ff1e7230 */ /* 0x000fe20000004100 */
[----:B------:R-:W-:-:S04]  /*3520*/  PRMT R7, RZ, 0x7610, R7 ;  /* 0x00007610ff077816 */ /* 0x000fc80000000007 */
[----:B------:R-:W-:-:S04]  /*3530*/  FMUL R30, R30, R9 ;  /* 0x000000091e1e7220 */ /* 0x000fc80000400000 */
[----:B------:R-:W-:-:S05]  /*3540*/  FFMA R30, R141, R8, R30 ;  /* 0x000000088d1e7223 */ /* 0x000fca000000001e */
[----:B------:R-:W-:-:S05]  /*3550*/  F2FP.SATFINITE.E4M3.F32.PACK_AB_MERGE_C R31, RZ, R30, RZ ;  /* 0x0000001eff1f723e */ /* 0x000fca00048070ff */
[----:B------:R4:W-:Y:S01]  /*3560*/  @!P5 STG.E.U8 desc[UR18][R10.64], R31 ;  /* 0x0000001f0a00d986 */ /* 0x0009e2000c101112 */
[----:B------:R-:W-:Y:S05]  /*3570*/  @P3 BRA `(.L_x_46) ;  /* 0x0000000000043947 */ /* 0x000fea0003800000 */
[----:B------:R0:W5:Y:S02]  /*3580*/  LDG.E.U8 R7, desc[UR18][R26.64+0x1] ;  /* 0x000001121a077981 */ /* 0x000164000c1e1100 */
.L_x_46:
[----:B------:R-:W-:Y:S05]  /*3590*/  BSYNC B1 ;  /* 0x0000000000017941 */ /* 0x000fea0003800000 */
.L_x_45:
[----:B-----5:R-:W-:Y:S01]  /*35a0*/  LOP3.LUT R7, R7, 0xff, RZ, 0xc0, !PT ;  /* 0x000000ff07077812 */ /* 0x020fe200078ec0ff */
[----:B------:R-:W-:Y:S01]  /*35b0*/  BSSY B1, `(.L_x_47) ;  /* 0x000000b000017945 */ /* 0x000fe20003800000 */
[----:B------:R-:W-:Y:S02]  /*35c0*/  ISETP.LT.OR P4, PT, R29, 0x9, !P0 ;  /* 0x000000091d00780c */ /* 0x000fe40004781670 */
[----:B------:R-:W-:-:S05]  /*35d0*/  F2FP.F16.E4M3.UNPACK_B R7, R7 ;  /* 0x00000007ff07723e */ /* 0x000fca00020006ff */
[----:B------:R-:W-:-:S05]  /*35e0*/  HADD2.F32 R30, -RZ, R7.H0_H0 ;  /* 0x20000007ff1e7230 */ /* 0x000fca0000004100 */
[----:B------:R-:W-:-:S04]  /*35f0*/  FMUL R7, R30, R9 ;  /* 0x000000091e077220 */ /* 0x000fc80000400000 */
[----:B------:R-:W-:-:S05]  /*3600*/  FFMA R7, R136, R8, R7 ;  /* 0x0000000888077223 */ /* 0x000fca0000000007 */
[----:B----4-:R-:W-:Y:S02]  /*3610*/  F2FP.SATFINITE.E4M3.F32.PACK_AB_MERGE_C R31, RZ, R7, RZ ;  /* 0x00000007ff1f723e */ /* 0x010fe400048070ff */
[----:B------:R-:W-:-:S03]  /*3620*/  PRMT R7, RZ, 0x7610, R7 ;  /* 0x00007610ff077816 */ /* 0x000fc60000000007 */
[----:B------:R4:W-:Y:S01]  /*3630*/  @!P3 STG.E.U8 desc[UR18][R10.64+0x1], R31 ;  /* 0x0000011f0a00b986 */ /* 0x0009e2000c101112 */
[----:B------:R-:W-:Y:S05]  /*3640*/  @P4 BRA `(.L_x_48) ;  /* 0x0000000000044947 */ /* 0x000fea0003800000 */
[----:B------:R0:W5:Y:S02]  /*3650*/  LDG.E.U8 R7, desc[UR18][R24.64+0x8] ;  /* 0x0000081218077981 */ /* 0x000164000c1e1100 */
.L_x_48:
[----:B------:R-:W-:Y:S05]  /*3660*/  BSYNC B1 ;  /* 0x0000000000017941 */ /* 0x000fea0003800000 */
.L_x_47:
        /* <DEDUP_REMOVED lines=8> */
[----:B----4-:R-:W-:-:S05]  /*36f0*/  F2FP.SATFINITE.E4M3.F32.PACK_AB_MERGE_C R31, RZ, R30, RZ ;  /* 0x0000001eff1f723e */ /* 0x010fca00048070ff */
[----:B------:R4:W-:Y:S01]  /*3700*/  @!P4 STG.E.U8 desc[UR18][R12.64+0x8], R31 ;  /* 0x0000081f0c00c986 */ /* 0x0009e2000c101112 */
[----:B------:R-:W-:Y:S05]  /*3710*/  @P3 BRA `(.L_x_50) ;  /* 0x0000000000043947 */ /* 0x000fea0003800000 */
[----:B------:R0:W5:Y:S02]  /*3720*/  LDG.E.U8 R7, desc[UR18][R24.64+0x9] ;  /* 0x0000091218077981 */ /* 0x000164000c1e1100 */
.L_x_50:
[----:B------:R-:W-:Y:S05]  /*3730*/  BSYNC B1 ;  /* 0x0000000000017941 */ /* 0x000fea0003800000 */
.L_x_49:
        /* <DEDUP_REMOVED lines=12> */
.L_x_52:
[----:B------:R-:W-:Y:S05]  /*3800*/  BSYNC B1 ;  /* 0x0000000000017941 */ /* 0x000fea0003800000 */
.L_x_51:
        /* <DEDUP_REMOVED lines=12> */
.L_x_54:
[----:B------:R-:W-:Y:S05]  /*38d0*/  BSYNC B1 ;  /* 0x0000000000017941 */ /* 0x000fea0003800000 */
.L_x_53:
        /* <DEDUP_REMOVED lines=12> */
.L_x_56:
[----:B------:R-:W-:Y:S05]  /*39a0*/  BSYNC B1 ;  /* 0x0000000000017941 */ /* 0x000fea0003800000 */
.L_x_55:
        /* <DEDUP_REMOVED lines=12> */
.L_x_58:
[----:B------:R-:W-:Y:S05]  /*3a70*/  BSYNC B1 ;  /* 0x0000000000017941 */ /* 0x000fea0003800000 */
.L_x_57:
        /* <DEDUP_REMOVED lines=12> */
.L_x_60:
[----:B------:R-:W-:Y:S05]  /*3b40*/  BSYNC B1 ;  /* 0x0000000000017941 */ /* 0x000fea0003800000 */
.L_x_59:
        /* <DEDUP_REMOVED lines=12> */
.L_x_62:
[----:B------:R-:W-:Y:S05]  /*3c10*/  BSYNC B1 ;  /* 0x0000000000017941 */ /* 0x000fea0003800000 */
.L_x_61:
        /* <DEDUP_REMOVED lines=12> */
.L_x_64:
[----:B------:R-:W-:Y:S05]  /*3ce0*/  BSYNC B1 ;  /* 0x0000000000017941 */ /* 0x000fea0003800000 */
.L_x_63:
        /* <DEDUP_REMOVED lines=12> */
.L_x_66:
[----:B------:R-:W-:Y:S05]  /*3db0*/  BSYNC B1 ;  /* 0x0000000000017941 */ /* 0x000fea0003800000 */
.L_x_65:
        /* <DEDUP_REMOVED lines=12> */
.L_x_68:
[----:B------:R-:W-:Y:S05]  /*3e80*/  BSYNC B1 ;  /* 0x0000000000017941 */ /* 0x000fea0003800000 */
.L_x_67:
        /* <DEDUP_REMOVED lines=12> */
.L_x_70:
[----:B------:R-:W-:Y:S05]  /*3f50*/  BSYNC B1 ;  /* 0x0000000000017941 */ /* 0x000fea0003800000 */
.L_x_69:
        /* <DEDUP_REMOVED lines=12> */
.L_x_72:
[----:B------:R-:W-:Y:S05]  /*4020*/  BSYNC B1 ;  /* 0x0000000000017941 */ /* 0x000fea0003800000 */
.L_x_71:
        /* <DEDUP_REMOVED lines=12> */
.L_x_74:
[----:B------:R-:W-:Y:S05]  /*40f0*/  BSYNC B1 ;  /* 0x0000000000017941 */ /* 0x000fea0003800000 */
.L_x_73:
        /* <DEDUP_REMOVED lines=12> */
.L_x_76:
[----:B------:R-:W-:Y:S05]  /*41c0*/  BSYNC B1 ;  /* 0x0000000000017941 */ /* 0x000fea0003800000 */
.L_x_75:
        /* <DEDUP_REMOVED lines=12> */
.L_x_78:
[----:B------:R-:W-:Y:S05]  /*4290*/  BSYNC B1 ;  /* 0x0000000000017941 */ /* 0x000fea0003800000 */
.L_x_77:
        /* <DEDUP_REMOVED lines=12> */
.L_x_80:
[----:B------:R-:W-:Y:S05]  /*4360*/  BSYNC B1 ;  /* 0x0000000000017941 */ /* 0x000fea0003800000 */
.L_x_79:
        /* <DEDUP_REMOVED lines=12> */
.L_x_82:
[----:B------:R-:W-:Y:S05]  /*4430*/  BSYNC B1 ;  /* 0x0000000000017941 */ /* 0x000fea0003800000 */
.L_x_81:
        /* <DEDUP_REMOVED lines=12> */
.L_x_84:
[----:B------:R-:W-:Y:S05]  /*4500*/  BSYNC B1 ;  /* 0x0000000000017941 */ /* 0x000fea0003800000 */
.L_x_83:
        /* <DEDUP_REMOVED lines=12> */
.L_x_86:
[----:B------:R-:W-:Y:S05]  /*45d0*/  BSYNC B1 ;  /* 0x0000000000017941 */ /* 0x000fea0003800000 */
.L_x_85:
        /* <DEDUP_REMOVED lines=12> */
.L_x_88:
[----:B------:R-:W-:Y:S05]  /*46a0*/  BSYNC B1 ;  /* 0x0000000000017941 */ /* 0x000fea0003800000 */
.L_x_87:
        /* <DEDUP_REMOVED lines=12> */
.L_x_90:
[----:B------:R-:W-:Y:S05]  /*4770*/  BSYNC B1 ;  /* 0x0000000000017941 */ /* 0x000fea0003800000 */
.L_x_89:
        /* <DEDUP_REMOVED lines=12> */
.L_x_92:
[----:B------:R-:W-:Y:S05]  /*4840*/  BSYNC B1 ;  /* 0x0000000000017941 */ /* 0x000fea0003800000 */
.L_x_91:
        /* <DEDUP_REMOVED lines=12> */
.L_x_94:
[----:B------:R-:W-:Y:S05]  /*4910*/  BSYNC B1 ;  /* 0x0000000000017941 */ /* 0x000fea0003800000 */
.L_x_93:
        /* <DEDUP_REMOVED lines=12> */
.L_x_96:
[----:B------:R-:W-:Y:S05]  /*49e0*/  BSYNC B1 ;  /* 0x0000000000017941 */ /* 0x000fea0003800000 */
.L_x_95:
        /* <DEDUP_REMOVED lines=12> */
.L_x_98:
[----:B------:R-:W-:Y:S05]  /*4ab0*/  BSYNC B1 ;  /* 0x0000000000017941 */ /* 0x000fea0003800000 */
.L_x_97:
        /* <DEDUP_REMOVED lines=12> */
.L_x_100:
[----:B------:R-:W-:Y:S05]  /*4b80*/  BSYNC B1 ;  /* 0x0000000000017941 */ /* 0x000fea0003800000 */
.L_x_99:
        /* <DEDUP_REMOVED lines=12> */
.L_x_102:
[----:B------:R-:W-:Y:S05]  /*4c50*/  BSYNC B1 ;  /* 0x0000000000017941 */ /* 0x000fea0003800000 */
.L_x_101:
        /* <DEDUP_REMOVED lines=12> */
.L_x_104:
[----:B------:R-:W-:Y:S05]  /*4d20*/  BSYNC B1 ;  /* 0x0000000000017941 */ /* 0x000fea0003800000 */
.L_x_103:
        /* <DEDUP_REMOVED lines=12> */
.L_x_106:
[----:B------:R-:W-:Y:S05]  /*4df0*/  BSYNC B1 ;  /* 0x0000000000017941 */ /* 0x000fea0003800000 */
.L_x_105:
        /* <DEDUP_REMOVED lines=12> */
.L_x_108:
[----:B------:R-:W-:Y:S05]  /*4ec0*/  BSYNC B1 ;  /* 0x0000000000017941 */ /* 0x000fea0003800000 */
.L_x_107:
        /* <DEDUP_REMOVED lines=12> */
.L_x_110:
[----:B------:R-:W-:Y:S05]  /*4f90*/  BSYNC B1 ;  /* 0x0000000000017941 */ /* 0x000fea0003800000 */
.L_x_109:
        /* <DEDUP_REMOVED lines=12> */
.L_x_112:
[----:B------:R-:W-:Y:S05]  /*5060*/  BSYNC B1 ;  /* 0x0000000000017941 */ /* 0x000fea0003800000 */
.L_x_111:
        /* <DEDUP_REMOVED lines=12> */
.L_x_114:
[----:B------:R-:W-:Y:S05]  /*5130*/  BSYNC B1 ;  /* 0x0000000000017941 */ /* 0x000fea0003800000 */
.L_x_113:
        /* <DEDUP_REMOVED lines=12> */
.L_x_116:
[----:B------:R-:W-:Y:S05]  /*5200*/  BSYNC B1 ;  /* 0x0000000000017941 */ /* 0x000fea0003800000 */
.L_x_115:
        /* <DEDUP_REMOVED lines=12> */
.L_x_118:
[----:B------:R-:W-:Y:S05]  /*52d0*/  BSYNC B1 ;  /* 0x0000000000017941 */ /* 0x000fea0003800000 */
.L_x_117:
        /* <DEDUP_REMOVED lines=12> */
.L_x_120:
[----:B------:R-:W-:Y:S05]  /*53a0*/  BSYNC B1 ;  /* 0x0000000000017941 */ /* 0x000fea0003800000 */
.L_x_119:
        /* <DEDUP_REMOVED lines=12> */
.L_x_122:
[----:B------:R-:W-:Y:S05]  /*5470*/  BSYNC B1 ;  /* 0x0000000000017941 */ /* 0x000fea0003800000 */
.L_x_121:
        /* <DEDUP_REMOVED lines=12> */
.L_x_124:
[----:B------:R-:W-:Y:S05]  /*5540*/  BSYNC B1 ;  /* 0x0000000000017941 */ /* 0x000fea0003800000 */
.L_x_123:
        /* <DEDUP_REMOVED lines=12> */
.L_x_126:
[----:B------:R-:W-:Y:S05]  /*5610*/  BSYNC B1 ;  /* 0x0000000000017941 */ /* 0x000fea0003800000 */
.L_x_125:
        /* <DEDUP_REMOVED lines=12> */
.L_x_128:
[----:B------:R-:W-:Y:S05]  /*56e0*/  BSYNC B1 ;  /* 0x0000000000017941 */ /* 0x000fea0003800000 */
.L_x_127:
        /* <DEDUP_REMOVED lines=12> */
.L_x_130:
[----:B------:R-:W-:Y:S05]  /*57b0*/  BSYNC B1 ;  /* 0x0000000000017941 */ /* 0x000fea0003800000 */
.L_x_129:
        /* <DEDUP_REMOVED lines=12> */
.L_x_132:
[----:B------:R-:W-:Y:S05]  /*5880*/  BSYNC B1 ;  /* 0x0000000000017941 */ /* 0x000fea0003800000 */
.L_x_131:
        /* <DEDUP_REMOVED lines=12> */
.L_x_134:
[----:B------:R-:W-:Y:S05]  /*5950*/  BSYNC B1 ;  /* 0x0000000000017941 */ /* 0x000fea0003800000 */
.L_x_133:
        /* <DEDUP_REMOVED lines=12> */
.L_x_136:
[----:B------:R-:W-:Y:S05]  /*5a20*/  BSYNC B1 ;  /* 0x0000000000017941 */ /* 0x000fea0003800000 */
.L_x_135:
        /* <DEDUP_REMOVED lines=12> */
.L_x_138:
[----:B------:R-:W-:Y:S05]  /*5af0*/  BSYNC B1 ;  /* 0x0000000000017941 */ /* 0x000fea0003800000 */
.L_x_137:
        /* <DEDUP_REMOVED lines=12> */
.L_x_140:
[----:B------:R-:W-:Y:S05]  /*5bc0*/  BSYNC B1 ;  /* 0x0000000000017941 */ /* 0x000fea0003800000 */
.L_x_139:
        /* <DEDUP_REMOVED lines=12> */
.L_x_142:
[----:B------:R-:W-:Y:S05]  /*5c90*/  BSYNC B1 ;  /* 0x0000000000017941 */ /* 0x000fea0003800000 */
.L_x_141:
        /* <DEDUP_REMOVED lines=12> */
.L_x_144:
[----:B------:R-:W-:Y:S05]  /*5d60*/  BSYNC B1 ;  /* 0x0000000000017941 */ /* 0x000fea0003800000 */
.L_x_143:
        /* <DEDUP_REMOVED lines=12> */
.L_x_146:
[----:B------:R-:W-:Y:S05]  /*5e30*/  BSYNC B1 ;  /* 0x0000000000017941 */ /* 0x000fea0003800000 */
.L_x_145:
        /* <DEDUP_REMOVED lines=12> */
.L_x_148:
[----:B------:R-:W-:Y:S05]  /*5f00*/  BSYNC B1 ;  /* 0x0000000000017941 */ /* 0x000fea0003800000 */
.L_x_147:
        /* <DEDUP_REMOVED lines=12> */
.L_x_150:
[----:B------:R-:W-:Y:S05]  /*5fd0*/  BSYNC B1 ;  /* 0x0000000000017941 */ /* 0x000fea0003800000 */
.L_x_149:
        /* <DEDUP_REMOVED lines=12> */
.L_x_152:
[----:B------:R-:W-:Y:S05]  /*60a0*/  BSYNC B1 ;  /* 0x0000000000017941 */ /* 0x000fea0003800000 */
.L_x_151:
        /* <DEDUP_REMOVED lines=12> */
.L_x_154:
[----:B------:R-:W-:Y:S05]  /*6170*/  BSYNC B1 ;  /* 0x0000000000017941 */ /* 0x000fea0003800000 */
.L_x_153:
        /* <DEDUP_REMOVED lines=12> */
.L_x_156:
[----:B------:R-:W-:Y:S05]  /*6240*/  BSYNC B1 ;  /* 0x0000000000017941 */ /* 0x000fea0003800000 */
.L_x_155:
        /* <DEDUP_REMOVED lines=8> */
[----:B0-----:R-:W-:-:S05]  /*62d0*/  F2FP.SATFINITE.E4M3.F32.PACK_AB_MERGE_C R19, RZ, R20, RZ ;  /* 0x00000014ff13723e */ /* 0x001fca00048070ff */
[----:B------:R0:W-:Y:S01]  /*62e0*/  @!P4 STG.E.U8 desc[UR18][R10.64+0x70], R19 ;  /* 0x000070130a00c986 */ /* 0x0001e2000c101112 */
[----:B------:R-:W-:Y:S05]  /*62f0*/  @P3 BRA `(.L_x_158) ;  /* 0x0000000000043947 */ /* 0x000fea0003800000 */
[----:B------:R0:W5:Y:S02]  /*6300*/  LDG.E.U8 R7, desc[UR18][R26.64+0x71] ;  /* 0x000071121a077981 */ /* 0x000164000c1e1100 */
.L_x_158:
[----:B------:R-:W-:Y:S05]  /*6310*/  BSYNC B1 ;  /* 0x0000000000017941 */ /* 0x000fea0003800000 */
.L_x_157:
[----:B-----5:R-:W-:Y:S01]  /*6320*/  LOP3.LUT R7, R7, 0xff, RZ, 0xc0, !PT ;  /* 0x000000ff07077812 */ /* 0x020fe200078ec0ff */
[----:B------:R-:W-:Y:S01]  /*6330*/  BSSY B1, `(.L_x_159) ;  /* 0x000000b000017945 */ /* 0x000fe20003800000 */
[----:B------:R-:W-:Y:S02]  /*6340*/  ISETP.LT.OR P4, PT, R29, 0x79, !P0 ;  /* 0x000000791d00780c */ /* 0x000fe40004781670 */
[----:B------:R-:W-:-:S05]  /*6350*/  F2FP.F16.E4M3.UNPACK_B R7, R7 ;  /* 0x00000007ff07723e */ /* 0x000fca00020006ff */
[----:B------:R-:W-:-:S05]  /*6360*/  HADD2.F32 R20, -RZ, R7.H0_H0 ;  /* 0x20000007ff147230 */ /* 0x000fca0000004100 */
[----:B------:R-:W-:-:S04]  /*6370*/  FMUL R7, R20, R9 ;  /* 0x0000000914077220 */ /* 0x000fc80000400000 */
[----:B------:R-:W-:-:S05]  /*6380*/  FFMA R7, R18, R8, R7 ;  /* 0x0000000812077223 */ /* 0x000fca0000000007 */
[----:B0-----:R-:W-:Y:S02]  /*6390*/  F2FP.SATFINITE.E4M3.F32.PACK_AB_MERGE_C R19, RZ, R7, RZ ;  /* 0x00000007ff13723e */ /* 0x001fe400048070ff */
[----:B------:R-:W-:-:S03]  /*63a0*/  PRMT R7, RZ, 0x7610, R7 ;  /* 0x00007610ff077816 */ /* 0x000fc60000000007 */
[----:B------:R0:W-:Y:S01]  /*63b0*/  @!P3 STG.E.U8 desc[UR18][R10.64+0x71], R19 ;  /* 0x000071130a00b986 */ /* 0x0001e2000c101112 */
[----:B------:R-:W-:Y:S05]  /*63c0*/  @P4 BRA `(.L_x_160) ;  /* 0x0000000000044947 */ /* 0x000fea0003800000 */
[----:B------:R0:W5:Y:S02]  /*63d0*/  LDG.E.U8 R7, desc[UR18][R24.64+0x78] ;  /* 0x0000781218077981 */ /* 0x000164000c1e1100 */
.L_x_160:
[----:B------:R-:W-:Y:S05]  /*63e0*/  BSYNC B1 ;  /* 0x0000000000017941 */ /* 0x000fea0003800000 */
.L_x_159:
        /* <DEDUP_REMOVED lines=12> */
.L_x_162:
[----:B------:R-:W-:Y:S05]  /*64b0*/  BSYNC B1 ;  /* 0x0000000000017941 */ /* 0x000fea0003800000 */
.L_x_161:
        /* <DEDUP_REMOVED lines=12> */
.L_x_164:
[----:B------:R-:W-:Y:S05]  /*6580*/  BSYNC B1 ;  /* 0x0000000000017941 */ /* 0x000fea0003800000 */
.L_x_163:
[----:B-----5:R-:W-:Y:S01]  /*6590*/  LOP3.LUT R7, R7, 0xff, RZ, 0xc0, !PT ;  /* 0x000000ff07077812 */ /* 0x020fe200078ec0ff */
[----:B------:R-:W-:Y:S01]  /*65a0*/  BSSY B1, `(.L_x_165) ;  /* 0x000000b000017945 */ /* 0x000fe20003800000 */
[----:B------:R-:W-:Y:S02]  /*65b0*/  ISETP.LT.OR P1, PT, R29, 0x7a, !P1 ;  /* 0x0000007a1d00780c */ /* 0x000fe40004f21670 */
[----:B------:R-:W-:-:S05]  /*65c0*/  F2FP.F16.E4M3.UNPACK_B R7, R7 ;  /* 0x00000007ff07723e */ /* 0x000fca00020006ff */
[----:B01----:R-:W-:Y:S01]  /*65d0*/  HADD2.F32 R12, -RZ, R7.H0_H0 ;  /* 0x20000007ff0c7230 */ /* 0x003fe20000004100 */
[----:B------:R-:W-:-:S04]  /*65e0*/  PRMT R7, RZ, 0x7610, R7 ;  /* 0x00007610ff077816 */ /* 0x000fc80000000007 */
[----:B------:R-:W-:-:S04]  /*65f0*/  FMUL R12, R12, R9 ;  /* 0x000000090c0c7220 */ /* 0x000fc80000400000 */
[----:B------:R-:W-:-:S05]  /*6600*/  FFMA R12, R17, R8, R12 ;  /* 0x00000008110c7223 */ /* 0x000fca000000000c */
[----:B------:R-:W-:-:S05]  /*6610*/  F2FP.SATFINITE.E4M3.F32.PACK_AB_MERGE_C R13, RZ, R12, RZ ;  /* 0x0000000cff0d723e */ /* 0x000fca00048070ff */
[----:B------:R0:W-:Y:S01]  /*6620*/  @!P3 STG.E.U8 desc[UR18][R10.64+0x78], R13 ;  /* 0x0000780d0a00b986 */ /* 0x0001e2000c101112 */
[----:B------:R-:W-:Y:S05]  /*6630*/  @P1 BRA `(.L_x_166) ;  /* 0x0000000000041947 */ /* 0x000fea0003800000 */
[----:B------:R1:W5:Y:S02]  /*6640*/  LDG.E.U8 R7, desc[UR18][R26.64+0x79] ;  /* 0x000079121a077981 */ /* 0x000364000c1e1100 */
.L_x_166:
[----:B------:R-:W-:Y:S05]  /*6650*/  BSYNC B1 ;  /* 0x0000000000017941 */ /* 0x000fea0003800000 */
.L_x_165:
[----:B------:R-:W-:Y:S05]  /*6660*/  @P1 BRA `(.L_x_167) ;  /* 0x0000001000281947 */ /* 0x000fea0003800000 */
[----:B-----5:R-:W-:-:S04]  /*6670*/  LOP3.LUT R7, R7, 0xff, RZ, 0xc0, !PT ;  /* 0x000000ff07077812 */ /* 0x020fc800078ec0ff */
[----:B------:R-:W-:-:S05]  /*6680*/  F2FP.F16.E4M3.UNPACK_B R7, R7 ;  /* 0x00000007ff07723e */ /* 0x000fca00020006ff */
[----:B------:R-:W-:-:S05]  /*6690*/  HADD2.F32 R12, -RZ, R7.H0_H0 ;  /* 0x20000007ff0c7230 */ /* 0x000fca0000004100 */
[----:B------:R-:W-:-:S04]  /*66a0*/  FMUL R7, R12, R9 ;  /* 0x000000090c077220 */ /* 0x000fc80000400000 */
[----:B------:R-:W-:-:S05]  /*66b0*/  FFMA R7, R16, R8, R7 ;  /* 0x0000000810077223 */ /* 0x000fca0000000007 */
[----:B------:R-:W-:-:S05]  /*66c0*/  F2FP.SATFINITE.E4M3.F32.PACK_AB_MERGE_C R7, RZ, R7, RZ ;  /* 0x00000007ff07723e */ /* 0x000fca00048070ff */
[----:B------:R0:W-:Y:S01]  /*66d0*/  STG.E.U8 desc[UR18][R10.64+0x79], R7 ;  /* 0x000079070a007986 */ /* 0x0001e2000c101112 */
[----:B------:R-:W-:Y:S05]  /*66e0*/  BRA `(.L_x_167) ;  /* 0x0000001000087947 */ /* 0x000fea0003800000 */
.L_x_38:
[----:B------:R-:W-:Y:S01]  /*66f0*/  ISETP.GE.AND P1, PT, R36, 0x1, PT ;  /* 0x000000012400780c */ /* 0x000fe20003f26270 */
[-C--:B--2---:R-:W-:Y:S01]  /*6700*/  FMUL R143, R143, R8.reuse ;  /* 0x000000088f8f7220 */ /* 0x084fe20000400000 */
[-C--:B------:R-:W-:Y:S01]  /*6710*/  FMUL R138, R138, R8.reuse ;  /* 0x000000088a8a7220 */ /* 0x080fe20000400000 */
[----:B------:R-:W-:Y:S01]  /*6720*/  ISETP.GE.AND P0, PT, R36, 0x9, PT ;  /* 0x000000092400780c */ /* 0x000fe20003f06270 */
[-C--:B------:R-:W-:Y:S01]  /*6730*/  FMUL R141, R141, R8.reuse ;  /* 0x000000088d8d7220 */ /* 0x080fe20000400000 */
[C---:B------:R-:W-:Y:S01]  /*6740*/  ISETP.LT.OR P4, PT, R29.reuse, 0x1, !P1 ;  /* 0x000000011d00780c */ /* 0x040fe20004f81670 */
[-C--:B------:R-:W-:Y:S01]  /*6750*/  FMUL R136, R136, R8.reuse ;  /* 0x0000000888887220 */ /* 0x080fe20000400000 */
[----:B------:R-:W-:Y:S01]  /*6760*/  ISETP.LT.OR P5, PT, R29, 0x2, !P1 ;  /* 0x000000021d00780c */ /* 0x000fe20004fa1670 */
[-C--:B------:R-:W-:Y:S01]  /*6770*/  FMUL R139, R139, R8.reuse ;  /* 0x000000088b8b7220 */ /* 0x080fe20000400000 */
[----:B------:R-:W-:Y:S01]  /*6780*/  F2FP.SATFINITE.E4M3.F32.PACK_AB_MERGE_C R143, RZ, R143, RZ ;  /* 0x0000008fff8f723e */ /* 0x000fe200048070ff */
[----:B------:R-:W-:Y:S01]  /*6790*/  FMUL R134, R134, R8 ;  /* 0x0000000886867220 */ /* 0x000fe20000400000 */
[----:B------:R-:W-:Y:S01]  /*67a0*/  F2FP.SATFINITE.E4M3.F32.PACK_AB_MERGE_C R7, RZ, R138, RZ ;  /* 0x0000008aff07723e */ /* 0x000fe200048070ff */
[-C--:B------:R-:W-:Y:S01]  /*67b0*/  FMUL R137, R137, R8.reuse ;  /* 0x0000000889897220 */ /* 0x080fe20000400000 */
[C---:B------:R-:W-:Y:S01]  /*67c0*/  ISETP.LT.OR P3, PT, R29.reuse, 0x1, !P0 ;  /* 0x000000011d00780c */ /* 0x040fe20004761670 */
[-C--:B------:R-:W-:Y:S01]  /*67d0*/  FMUL R132, R132, R8.reuse ;  /* 0x0000000884847220 */ /* 0x080fe20000400000 */
[----:B------:R-:W-:Y:S01]  /*67e0*/  ISETP.LT.OR P6, PT, R29, 0xa, !P1 ;  /* 0x0000000a1d00780c */ /* 0x000fe20004fc1670 */
[-C--:B------:R-:W-:Y:S01]  /*67f0*/  FMUL R135, R135, R8.reuse ;  /* 0x0000000887877220 */ /* 0x080fe20000400000 */
[----:B------:R-:W-:Y:S01]  /*6800*/  F2FP.SATFINITE.E4M3.F32.PACK_AB_MERGE_C R141, RZ, R141, RZ ;  /* 0x0000008dff8d723e */ /* 0x000fe200048070ff */
[----:B------:R-:W-:Y:S01]  /*6810*/  @!P4 STG.E.U8 desc[UR18][R12.64], R143 ;  /* 0x0000008f0c00c986 */ /* 0x000fe2000c101112 */
[C---:B------:R-:W-:Y:S01]  /*6820*/  ISETP.LT.OR P4, PT, R29.reuse, 0x2, !P0 ;  /* 0x000000021d00780c */ /* 0x040fe20004781670 */
[----:B------:R-:W-:Y:S01]  /*6830*/  FMUL R130, R130, R8 ;  /* 0x0000000882827220 */ /* 0x000fe20000400000 */
[----:B------:R-:W-:Y:S01]  /*6840*/  F2FP.SATFINITE.E4M3.F32.PACK_AB_MERGE_C R25, RZ, R136, RZ ;  /* 0x00000088ff19723e */ /* 0x000fe200048070ff */
[----:B------:R0:W-:Y:S01]  /*6850*/  @!P5 STG.E.U8 desc[UR18][R12.64+0x1], R7 ;  /* 0x000001070c00d986 */ /* 0x0001e2000c101112 */
[----:B------:R-:W-:Y:S01]  /*6860*/  ISETP.LT.OR P5, PT, R29, 0x9, !P1 ;  /* 0x000000091d00780c */ /* 0x000fe20004fa1670 */
[-C--:B------:R-:W-:Y:S01]  /*6870*/  FMUL R133, R133, R8.reuse ;  /* 0x0000000885857220 */ /* 0x080fe20000400000 */
[----:B------:R-:W-:Y:S01]  /*6880*/  F2FP.SATFINITE.E4M3.F32.PACK_AB_MERGE_C R139, RZ, R139, RZ ;  /* 0x0000008bff8b723e */ /* 0x000fe200048070ff */
[----:B------:R-:W-:Y:S01]  /*6890*/  @!P3 STG.E.U8 desc[UR18][R10.64], R141 ;  /* 0x0000008d0a00b986 */ /* 0x000fe2000c101112 */
[----:B------:R-:W-:Y:S01]  /*68a0*/  ISETP.LT.OR P3, PT, R29, 0x9, !P0 ;  /* 0x000000091d00780c */ /* 0x000fe20004761670 */
[-C--:B------:R-:W-:Y:S01]  /*68b0*/  FMUL R128, R128, R8.reuse ;  /* 0x0000000880807220 */ /* 0x080fe20000400000 */
[----:B------:R-:W-:Y:S01]  /*68c0*/  F2FP.SATFINITE.E4M3.F32.PACK_AB_MERGE_C R137, RZ, R137, RZ ;  /* 0x00000089ff89723e */ /* 0x000fe200048070ff */
[-C--:B------:R-:W-:Y:S01]  /*68d0*/  FMUL R131, R131, R8.reuse ;  /* 0x0000000883837220 */ /* 0x080fe20000400000 */
[----:B------:R-:W-:Y:S01]  /*68e0*/  F2FP.SATFINITE.E4M3.F32.PACK_AB_MERGE_C R135, RZ, R135, RZ ;  /* 0x00000087ff87723e */ /* 0x000fe200048070ff */
[----:B------:R1:W-:Y:S01]  /*68f0*/  @!P4 STG.E.U8 desc[UR18][R10.64+0x1], R25 ;  /* 0x000001190a00c986 */ /* 0x0003e2000c101112 */
[C---:B------:R-:W-:Y:S01]  /*6900*/  ISETP.LT.OR P4, PT, R29.reuse, 0xa, !P0 ;  /* 0x0000000a1d00780c */ /* 0x040fe20004781670 */
[----:B------:R-:W-:Y:S01]  /*6910*/  FMUL R126, R126, R8 ;  /* 0x000000087e7e7220 */ /* 0x000fe20000400000 */
[----:B0-----:R-:W-:Y:S01]  /*6920*/  F2FP.SATFINITE.E4M3.F32.PACK_AB_MERGE_C R7, RZ, R134, RZ ;  /* 0x00000086ff07723e */ /* 0x001fe200048070ff */
[----:B------:R-:W-:Y:S01]  /*6930*/  @!P5 STG.E.U8 desc[UR18][R12.64+0x8], R139 ;  /* 0x0000088b0c00d986 */ /* 0x000fe2000c101112 */
[----:B------:R-:W-:Y:S01]  /*6940*/  ISETP.LT.OR P5, PT, R29, 0x11, !P1 ;  /* 0x000000111d00780c */ /* 0x000fe20004fa1670 */
[-C--:B------:R-:W-:Y:S01]  /*6950*/  FMUL R129, R129, R8.reuse ;  /* 0x0000000881817220 */ /* 0x080fe20000400000 */
[----:B------:R-:W-:Y:S01]  /*6960*/  F2FP.SATFINITE.E4M3.F32.PACK_AB_MERGE_C R133, RZ, R133, RZ ;  /* 0x00000085ff85723e */ /* 0x000fe200048070ff */
[----:B------:R0:W-:Y:S01]  /*6970*/  @!P6 STG.E.U8 desc[UR18][R12.64+0x9], R7 ;  /* 0x000009070c00e986 */ /* 0x0001e2000c101112 */
[----:B------:R-:W-:Y:S01]  /*6980*/  ISETP.LT.OR P6, PT, R29, 0x12, !P1 ;  /* 0x000000121d00780c */ /* 0x000fe20004fc1670 */
[----:B------:R-:W-:Y:S01]  /*6990*/  FMUL R124, R124, R8 ;  /* 0x000000087c7c7220 */ /* 0x000fe20000400000 */
[----:B------:R-:W-:Y:S01]  /*69a0*/  F2FP.SATFINITE.E4M3.F32.PACK_AB_MERGE_C R131, RZ, R131, RZ ;  /* 0x00000083ff83723e */ /* 0x000fe200048070ff */
[----:B------:R-:W-:Y:S01]  /*69b0*/  @!P3 STG.E.U8 desc[UR18][R10.64+0x8], R137 ;  /* 0x000008890a00b986 */ /* 0x000fe2000c101112 */
[----:B-1----:R-:W-:Y:S01]  /*69c0*/  F2FP.SATFINITE.E4M3.F32.PACK_AB_MERGE_C R25, RZ, R132, RZ ;  /* 0x00000084ff19723e */ /* 0x002fe200048070ff */
[-C--:B------:R-:W-:Y:S01]  /*69d0*/  FMUL R127, R127, R8.reuse ;  /* 0x000000087f7f7220 */ /* 0x080fe20000400000 */
[C---:B------:R-:W-:Y:S01]  /*69e0*/  ISETP.LT.OR P3, PT, R29.reuse, 0x11, !P0 ;  /* 0x000000111d00780c */ /* 0x040fe20004761670 */
[-C--:B------:R-:W-:Y:S01]  /*69f0*/  FMUL R122, R122, R8.reuse ;  /* 0x000000087a7a7220 */ /* 0x080fe20000400000 */
[----:B------:R-:W-:Y:S01]  /*6a00*/  F2FP.SATFINITE.E4M3.F32.PACK_AB_MERGE_C R129, RZ, R129, RZ ;  /* 0x00000081ff81723e */ /* 0x000fe200048070ff */
[----:B------:R1:W-:Y:S01]  /*6a10*/  @!P4 STG.E.U8 desc[UR18][R10.64+0x9], R25 ;  /* 0x000009190a00c986 */ /* 0x0003e2000c101112 */
[----:B------:R-:W-:Y:S01]  /*6a20*/  ISETP.LT.OR P4, PT, R29, 0x12, !P0 ;  /* 0x000000121d00780c */ /* 0x000fe20004781670 */
[----:B------:R-:W-:Y:S01]  /*6a30*/  FMUL R125, R125, R8 ;  /* 0x000000087d7d7220 */ /* 0x000fe20000400000 */
[----:B0-----:R-:W-:Y:S01]  /*6a40*/  F2FP.SATFINITE.E4M3.F32.PACK_AB_MERGE_C R7, RZ, R130, RZ ;  /* 0x00000082ff07723e */ /* 0x001fe200048070ff */
[----:B------:R-:W-:Y:S01]  /*6a50*/  @!P5 STG.E.U8 desc[UR18][R12.64+0x10], R135 ;  /* 0x000010870c00d986 */ /* 0x000fe2000c101112 */
[C---:B------:R-:W-:Y:S01]  /*6a60*/  ISETP.LT.OR P5, PT, R29.reuse, 0x19, !P1 ;  /* 0x000000191d00780c */ /* 0x040fe20004fa1670 */
[-C--:B------:R-:W-:Y:S01]  /*6a70*/  FMUL R120, R120, R8.reuse ;  /* 0x0000000878787220 */ /* 0x080fe20000400000 */
[----:B------:R-:W-:Y:S01]  /*6a80*/  F2FP.SATFINITE.E4M3.F32.PACK_AB_MERGE_C R127, RZ, R127, RZ ;  /* 0x0000007fff7f723e */ /* 0x000fe200048070ff */
[----:B------:R0:W-:Y:S01]  /*6a90*/  @!P6 STG.E.U8 desc[UR18][R12.64+0x11], R7 ;  /* 0x000011070c00e986 */ /* 0x0001e2000c101112 */
[----:B------:R-:W-:Y:S01]  /*6aa0*/  ISETP.LT.OR P6, PT, R29, 0x1a, !P1 ;  /* 0x0000001a1d00780c */ /* 0x000fe20004fc1670 */
[-C--:B------:R-:W-:Y:S01]  /*6ab0*/  FMUL R123, R123, R8.reuse ;  /* 0x000000087b7b7220 */ /* 0x080fe20000400000 */
[----:B------:R-:W-:Y:S01]  /*6ac0*/  FMUL R118, R118, R8 ;  /* 0x0000000876767220 */ /* 0x000fe20000400000 */
[----:B-1----:R-:W-:Y:S01]  /*6ad0*/  F2FP.SATFINITE.E4M3.F32.PACK_AB_MERGE_C R25, RZ, R128, RZ ;  /* 0x00000080ff19723e */ /* 0x002fe200048070ff */
[----:B------:R-:W-:Y:S01]  /*6ae0*/  @!P3 STG.E.U8 desc[UR18][R10.64+0x10], R133 ;  /* 0x000010850a00b986 */ /* 0x000fe2000c101112 */
[----:B------:R-:W-:Y:S01]  /*6af0*/  ISETP.LT.OR P3, PT, R29, 0x19, !P0 ;  /* 0x000000191d00780c */ /* 0x000fe20004761670 */
        /* <DEDUP_REMOVED lines=35> */
[----:B------:R-:W-:Y:S01]  /*6d30*/  ISETP.LT.OR P3, PT, R29, 0x29, !P0 ;  /* 0x000000291d00780c */ /* 0x000fe20004761670 */
[-C--:B------:R-:W-:Y:S01]  /*6d40*/  FMUL R111, R111, R8.reuse ;  /* 0x000000086f6f7220 */ /* 0x080fe20000400000 */
[-C--:B------:R-:W-:Y:S01]  /*6d50*/  FMUL R106, R106, R8.reuse ;  /* 0x000000086a6a7220 */ /* 0x080fe20000400000 */
        /* <DEDUP_REMOVED lines=104> */
[----:B------:R-:W-:-:S02]  /*73e0*/  ISETP.LT.OR P3, PT, R29, 0x59, !P0 ;  /* 0x000000591d00780c */ /* 0x000fc40004761670 */
[----:B------:R-:W-:Y:S01]  /*73f0*/  F2FP.SATFINITE.E4M3.F32.PACK_AB_MERGE_C R21, RZ, R21, RZ ;  /* 0x00000015ff15723e */ /* 0x000fe200048070ff */
[----:B------:R1:W-:Y:S01]  /*7400*/  @!P4 STG.E.U8 desc[UR18][R10.64+0x51], R25 ;  /* 0x000051190a00c986 */ /* 0x0003e2000c101112 */
[C---:B------:R-:W-:Y:S02]  /*7410*/  ISETP.LT.OR P4, PT, R29.reuse, 0x5a, !P0 ;  /* 0x0000005a1d00780c */ /* 0x040fe40004781670 */
[----:B0-----:R-:W-:Y:S01]  /*7420*/  F2FP.SATFINITE.E4M3.F32.PACK_AB_MERGE_C R7, RZ, R94, RZ ;  /* 0x0000005eff07723e */ /* 0x001fe200048070ff */
[----:B------:R-:W-:Y:S01]  /*7430*/  @!P5 STG.E.U8 desc[UR18][R12.64+0x58], R99 ;  /* 0x000058630c00d986 */ /* 0x000fe2000c101112 */
[C---:B------:R-:W-:Y:S02]  /*7440*/  ISETP.LT.OR P5, PT, R29.reuse, 0x61, !P1 ;  /* 0x000000611d00780c */ /* 0x040fe40004fa1670 */
[----:B------:R-:W-:Y:S01]  /*7450*/  F2FP.SATFINITE.E4M3.F32.PACK_AB_MERGE_C R15, RZ, R15, RZ ;  /* 0x0000000fff0f723e */ /* 0x000fe200048070ff */
[----:B------:R0:W-:Y:S01]  /*7460*/  @!P6 STG.E.U8 desc[UR18][R12.64+0x59], R7 ;  /* 0x000059070c00e986 */ /* 0x0001e2000c101112 */
[----:B------:R-:W-:-:S02]  /*7470*/  ISETP.LT.OR P6, PT, R29, 0x62, !P1 ;  /* 0x000000621d00780c */ /* 0x000fc40004fc1670 */
[----:B------:R-:W-:Y:S01]  /*7480*/  F2FP.SATFINITE.E4M3.F32.PACK_AB_MERGE_C R17, RZ, R17, RZ ;  /* 0x00000011ff11723e */ /* 0x000fe200048070ff */
[----:B------:R-:W-:Y:S01]  /*7490*/  @!P3 STG.E.U8 desc[UR18][R10.64+0x58], R97 ;  /* 0x000058610a00b986 */ /* 0x000fe2000c101112 */
[----:B-1----:R-:W-:Y:S02]  /*74a0*/  F2FP.SATFINITE.E4M3.F32.PACK_AB_MERGE_C R25, RZ, R92, RZ ;  /* 0x0000005cff19723e */ /* 0x002fe400048070ff */
[----:B------:R-:W-:-:S03]  /*74b0*/  ISETP.LT.OR P3, PT, R29, 0x61, !P0 ;  /* 0x000000611d00780c */ /* 0x000fc60004761670 */
[----:B------:R1:W-:Y:S01]  /*74c0*/  @!P4 STG.E.U8 desc[UR18][R10.64+0x59], R25 ;  /* 0x000059190a00c986 */ /* 0x0003e2000c101112 */
[C---:B------:R-:W-:Y:S02]  /*74d0*/  ISETP.LT.OR P4, PT, R29.reuse, 0x62, !P0 ;  /* 0x000000621d00780c */ /* 0x040fe40004781670 */
[----:B0-----:R-:W-:Y:S01]  /*74e0*/  F2FP.SATFINITE.E4M3.F32.PACK_AB_MERGE_C R7, RZ, R90, RZ ;  /* 0x0000005aff07723e */ /* 0x001fe200048070ff */
[----:B------:R-:W-:Y:S01]  /*74f0*/  @!P5 STG.E.U8 desc[UR18][R12.64+0x60], R93 ;  /* 0x0000605d0c00d986 */ /* 0x000fe2000c101112 */
[----:B------:R-:W-:-:S03]  /*7500*/  ISETP.LT.OR P5, PT, R29, 0x69, !P1 ;  /* 0x000000691d00780c */ /* 0x000fc60004fa1670 */
[----:B------:R0:W-:Y:S01]  /*7510*/  @!P6 STG.E.U8 desc[UR18][R12.64+0x61], R7 ;  /* 0x000061070c00e986 */ /* 0x0001e2000c101112 */
[C---:B------:R-:W-:Y:S02]  /*7520*/  ISETP.LT.OR P6, PT, R29.reuse, 0x6a, !P1 ;  /* 0x0000006a1d00780c */ /* 0x040fe40004fc1670 */
[----:B-1----:R-:W-:Y:S01]  /*7530*/  F2FP.SATFINITE.E4M3.F32.PACK_AB_MERGE_C R25, RZ, R88, RZ ;  /* 0x00000058ff19723e */ /* 0x002fe200048070ff */
[----:B------:R-:W-:Y:S01]  /*7540*/  @!P3 STG.E.U8 desc[UR18][R10.64+0x60], R95 ;  /* 0x0000605f0a00b986 */ /* 0x000fe2000c101112 */
        /* <DEDUP_REMOVED lines=11> */
[----:B------:R-:W-:Y:S01]  /*7600*/  @!P4 STG.E.U8 desc[UR18][R10.64+0x69], R25 ;  /* 0x000069190a00c986 */ /* 0x000fe2000c101112 */
[C---:B------:R-:W-:Y:S02]  /*7610*/  ISETP.LT.OR P4, PT, R29.reuse, 0x79, !P1 ;  /* 0x000000791d00780c */ /* 0x040fe40004f81670 */
[C---:B------:R-:W-:Y:S01]  /*7620*/  ISETP.LT.OR P1, PT, R29.reuse, 0x7a, !P1 ;  /* 0x0000007a1d00780c */ /* 0x040fe20004f21670 */
[----:B------:R1:W-:Y:S01]  /*7630*/  @!P5 STG.E.U8 desc[UR18][R12.64+0x70], R23 ;  /* 0x000070170c00d986 */ /* 0x0003e2000c101112 */
[C---:B------:R-:W-:Y:S02]  /*7640*/  ISETP.LT.OR P5, PT, R29.reuse, 0x72, !P0 ;  /* 0x000000721d00780c */ /* 0x040fe400047a1670 */
[----:B0-----:R-:W-:Y:S01]  /*7650*/  F2FP.SATFINITE.E4M3.F32.PACK_AB_MERGE_C R7, RZ, R18, RZ ;  /* 0x00000012ff07723e */ /* 0x001fe200048070ff */
[----:B------:R0:W-:Y:S01]  /*7660*/  @!P6 STG.E.U8 desc[UR18][R12.64+0x71], R19 ;  /* 0x000071130c00e986 */ /* 0x0001e2000c101112 */
[C---:B------:R-:W-:Y:S02]  /*7670*/  ISETP.LT.OR P6, PT, R29.reuse, 0x79, !P0 ;  /* 0x000000791d00780c */ /* 0x040fe400047c1670 */
[----:B------:R-:W-:Y:S01]  /*7680*/  ISETP.LT.OR P0, PT, R29, 0x7a, !P0 ;  /* 0x0000007a1d00780c */ /* 0x000fe20004701670 */
[----:B------:R2:W-:Y:S01]  /*7690*/  @!P3 STG.E.U8 desc[UR18][R10.64+0x70], R21 ;  /* 0x000070150a00b986 */ /* 0x0005e2000c101112 */
[----:B-1----:R-:W-:-:S05]  /*76a0*/  F2FP.SATFINITE.E4M3.F32.PACK_AB_MERGE_C R23, RZ, R16, RZ ;  /* 0x00000010ff17723e */ /* 0x002fca00048070ff */
[----:B------:R2:W-:Y:S01]  /*76b0*/  @!P5 STG.E.U8 desc[UR18][R10.64+0x71], R7 ;  /* 0x000071070a00d986 */ /* 0x0005e2000c101112 */
[----:B0-----:R-:W-:-:S03]  /*76c0*/  F2FP.SATFINITE.E4M3.F32.PACK_AB_MERGE_C R19, RZ, R14, RZ ;  /* 0x0000000eff13723e */ /* 0x001fc600048070ff */
[----:B------:R2:W-:Y:S04]  /*76d0*/  @!P4 STG.E.U8 desc[UR18][R12.64+0x78], R15 ;  /* 0x0000780f0c00c986 */ /* 0x0005e8000c101112 */
[----:B------:R2:W-:Y:S04]  /*76e0*/  @!P1 STG.E.U8 desc[UR18][R12.64+0x79], R19 ;  /* 0x000079130c009986 */ /* 0x0005e8000c101112 */
[----:B------:R2:W-:Y:S04]  /*76f0*/  @!P6 STG.E.U8 desc[UR18][R10.64+0x78], R17 ;  /* 0x000078110a00e986 */ /* 0x0005e8000c101112 */
[----:B------:R2:W-:Y:S02]  /*7700*/  @!P0 STG.E.U8 desc[UR18][R10.64+0x79], R23 ;  /* 0x000079170a008986 */ /* 0x0005e4000c101112 */
.L_x_167:
[----:B------:R-:W-:Y:S05]  /*7710*/  BSYNC B0 ;  /* 0x0000000000007941 */ /* 0x000fea0003800000 */
.L_x_37:
[----:B------:R-:W-:Y:S01]  /*7720*/  ULDC UR6, c[0x0][0xc] ;  /* 0x0000030000067ab9 */ /* 0x000fe20000000800 */
[----:B------:R-:W-:Y:S01]  /*7730*/  ULDC UR7, c[0x0][0x10] ;  /* 0x0000040000077ab9 */ /* 0x000fe20000000800 */
[----:B0-2--5:R-:W0:Y:S01]  /*7740*/  LDC R7, c[0x0][0x14] ;  /* 0x00000500ff077b82 */ /* 0x025e220000000800 */
[----:B------:R-:W-:Y:S01]  /*7750*/  UIMAD.WIDE.U32 UR6, UR6, UR7, URZ ;  /* 0x00000007060672a5 */ /* 0x000fe2000f8e003f */
[----:B----4-:R-:W-:Y:S01]  /*7760*/  PRMT R10, RZ, 0x7610, R10 ;  /* 0x00007610ff0a7816 */ /* 0x010fe2000000000a */
[----:B------:R-:W-:-:S04]  /*7770*/  IMAD.MOV.U32 R11, RZ, RZ, -0x1 ;  /* 0xffffffffff0b7424 */ /* 0x000fc800078e00ff */
[----:B0-----:R-:W-:-:S04]  /*7780*/  IMAD.WIDE.U32 R2, R7, UR6, R2 ;  /* 0x0000000607027c25 */ /* 0x001fc8000f8e0002 */
[----:B------:R-:W-:Y:S01]  /*7790*/  IMAD R7, R7, UR7, RZ ;  /* 0x0000000707077c24 */ /* 0x000fe2000f8e02ff */
[----:B------:R-:W-:Y:S02]  /*77a0*/  ULDC.64 UR6, c[0x0][0x650] ;  /* 0x0001940000067ab9 */ /* 0x000fe40000000a00 */
[----:B------:R-:W-:Y:S01]  /*77b0*/  ISETP.GE.U32.AND P0, PT, R2, UR6, PT ;  /* 0x0000000602007c0c */ /* 0x000fe2000bf06070 */
[----:B------:R-:W-:Y:S02]  /*77c0*/  IMAD.IADD R3, R3, 0x1, R7 ;  /* 0x0000000103037824 */ /* 0x000fe400078e0207 */
[----:B------:R-:W-:-:S03]  /*77d0*/  IMAD.MOV.U32 R7, RZ, RZ, -0x1 ;  /* 0xffffffffff077424 */ /* 0x000fc600078e00ff */
[----:B------:R-:W-:-:S13]  /*77e0*/  ISETP.GE.U32.AND.EX P0, PT, R3, UR7, PT, P0 ;  /* 0x0000000703007c0c */ /* 0x000fda000bf06100 */
[----:B------:R-:W-:Y:S05]  /*77f0*/  @P0 BRA `(.L_x_168) ;  /* 0x0000000400600947 */ /* 0x000fea0003800000 */
[----:B------:R-:W0:Y:S01]  /*7800*/  S2R R22, SR_CTAID.X ;  /* 0x0000000000167919 */ /* 0x000e220000002500 */
[----:B------:R-:W2:Y:S01]  /*7810*/  LDC.64 R16, c[0x0][0x628] ;  /* 0x00018a00ff107b82 */ /* 0x000ea20000000a00 */
[----:B------:R-:W-:Y:S01]  /*7820*/  ULDC UR6, c[0x0][0x150] ;  /* 0x0000540000067ab9 */ /* 0x000fe20000000800 */
[----:B------:R-:W-:Y:S01]  /*7830*/  IMAD.MOV.U32 R14, RZ, RZ, R2 ;  /* 0x000000ffff0e7224 */ /* 0x000fe200078e0002 */
[----:B------:R-:W4:Y:S01]  /*7840*/  S2R R24, SR_CTAID.Y ;  /* 0x0000000000187919 */ /* 0x000f220000002600 */
[----:B------:R-:W-:-:S04]  /*7850*/  IMAD.MOV.U32 R15, RZ, RZ, R3 ;  /* 0x000000ffff0f7224 */ /* 0x000fc800078e0003 */
[----:B------:R-:W1:Y:S08]  /*7860*/  LDC R25, c[0x0][0x144] ;  /* 0x00005100ff197b82 */ /* 0x000e700000000800 */
[----:B------:R-:W1:Y:S08]  /*7870*/  LDC R18, c[0x0][0x630] ;  /* 0x00018c00ff127b82 */ /* 0x000e700000000800 */
[----:B------:R-:W1:Y:S01]  /*7880*/  LDC.64 R20, c[0x0][0x620] ;  /* 0x00018800ff147b82 */ /* 0x000e620000000a00 */
[----:B--2---:R-:W-:-:S04]  /*7890*/  ISETP.NE.U32.AND P0, PT, R16, RZ, PT ;  /* 0x000000ff1000720c */ /* 0x004fc80003f05070 */
[----:B------:R-:W-:Y:S02]  /*78a0*/  ISETP.NE.AND.EX P0, PT, R17, RZ, PT, P0 ;  /* 0x000000ff1100720c */ /* 0x000fe40003f05300 */
[----:B0-----:R-:W-:-:S05]  /*78b0*/  I2FP.F32.U32 R7, R22 ;  /* 0x0000001600077245 */ /* 0x001fca0000201000 */
[----:B------:R-:W-:-:S04]  /*78c0*/  FMUL R7, R7, UR6 ;  /* 0x0000000607077c20 */ /* 0x000fc80008400000 */
[----:B------:R0:W2:Y:S02]  /*78d0*/  F2I.U32.TRUNC.NTZ R23, R7 ;  /* 0x0000000700177305 */ /* 0x0000a4000020f000 */
[----:B----4-:R-:W-:Y:S05]  /*78e0*/  @!P0 BRA `(.L_x_169) ;  /* 0x0000000000288947 */ /* 0x010fea0003800000 */
[----:B0-----:R-:W0:Y:S02]  /*78f0*/  LDC R7, c[0x0][0x634] ;  /* 0x00018d00ff077b82 */ /* 0x001e240000000800 */
        /* <DEDUP_REMOVED lines=9> */
.L_x_169:
[-CC-:B-1----:R-:W-:Y:S01]  /*7990*/  SHF.R.U64 R19, R14, R18.reuse, R15.reuse ;  /* 0x000000120e137219 */ /* 0x182fe2000000120f */
[----:B------:R-:W1:Y:S01]  /*79a0*/  LDC.64 R30, c[0x0][0x640] ;  /* 0x00019000ff1e7b82 */ /* 0x000e620000000a00 */
[----:B0-----:R-:W-:Y:S01]  /*79b0*/  SHF.R.U32.HI R7, RZ, R18, R15 ;  /* 0x00000012ff077219 */ /* 0x001fe2000001160f */
[----:B--2---:R-:W-:Y:S01]  /*79c0*/  IMAD.MOV R23, RZ, RZ, -R23 ;  /* 0x000000ffff177224 */ /* 0x004fe200078e0a17 */
[----:B------:R-:W-:Y:S01]  /*79d0*/  IADD3 R13, P0, RZ, -R19, RZ ;  /* 0x80000013ff0d7210 */ /* 0x000fe20007f1e0ff */
[----:B------:R-:W-:Y:S02]  /*79e0*/  ULDC UR6, c[0x0][0x154] ;  /* 0x0000550000067ab9 */ /* 0x000fe40000000800 */
[----:B------:R-:W-:Y:S02]  /*79f0*/  IMAD R25, R25, R23, R22 ;  /* 0x0000001719197224 */ /* 0x000fe400078e0216 */
[----:B------:R-:W0:Y:S01]  /*7a00*/  LDC R14, c[0x0][0x618] ;  /* 0x00018600ff0e7b82 */ /* 0x000e220000000800 */
[----:B------:R-:W-:-:S02]  /*7a10*/  IMAD.X R7, RZ, RZ, ~R7, P0 ;  /* 0x000000ffff077224 */ /* 0x000fc400000e0e07 */
[----:B------:R-:W-:-:S04]  /*7a20*/  IMAD.WIDE.U32 R10, R13, R20, R2 ;  /* 0x000000140d0a7225 */ /* 0x000fc800078e0002 */
[----:B------:R-:W-:Y:S01]  /*7a30*/  IMAD R12, R7, R20, RZ ;  /* 0x00000014070c7224 */ /* 0x000fe200078e02ff */
[----:B---3--:R-:W2:Y:S03]  /*7a40*/  LDC R26, c[0x0][0x608] ;  /* 0x00018200ff1a7b82 */ /* 0x008ea60000000800 */
[----:B------:R-:W-:Y:S02]  /*7a50*/  IMAD R7, R13, R21, R12 ;  /* 0x000000150d077224 */ /* 0x000fe400078e020c */
[----:B------:R-:W-:Y:S02]  /*7a60*/  IMAD.MOV.U32 R13, RZ, RZ, 0x1 ;  /* 0x00000001ff0d7424 */ /* 0x000fe400078e00ff */
[----:B------:R-:W-:Y:S01]  /*7a70*/  IMAD.IADD R7, R11, 0x1, R7 ;  /* 0x000000010b077824 */ /* 0x000fe200078e0207 */
[----:B------:R-:W3:Y:S01]  /*7a80*/  LDC R28, c[0x0][0x658] ;  /* 0x00019600ff1c7b82 */ /* 0x000ee20000000800 */
[----:B------:R-:W-:-:S02]  /*7a90*/  I2FP.F32.U32 R11, R24 ;  /* 0x00000018000b7245 */ /* 0x000fc40000201000 */
[----:B-1----:R-:W-:-:S03]  /*7aa0*/  ISETP.NE.U32.AND P0, PT, R30, RZ, PT ;  /* 0x000000ff1e00720c */ /* 0x002fc60003f05070 */
[----:B------:R-:W-:Y:S01]  /*7ab0*/  FMUL R12, R11, UR6 ;  /* 0x000000060b0c7c20 */ /* 0x000fe20008400000 */
[----:B------:R-:W-:Y:S01]  /*7ac0*/  ISETP.NE.AND.EX P0, PT, R31, RZ, PT, P0 ;  /* 0x000000ff1f00720c */ /* 0x000fe20003f05300 */
[----:B------:R-:W1:Y:S01]  /*7ad0*/  LDC R23, c[0x0][0x148] ;  /* 0x00005200ff177b82 */ /* 0x000e620000000800 */
[-CC-:B0-----:R-:W-:Y:S01]  /*7ae0*/  SHF.R.U64 R18, R10, R14.reuse, R7.reuse ;  /* 0x0000000e0a127219 */ /* 0x181fe20000001207 */
[----:B------:R0:W4:Y:S01]  /*7af0*/  F2I.U32.TRUNC.NTZ R20, R12 ;  /* 0x0000000c00147305 */ /* 0x000122000020f000 */
[----:B------:R-:W-:Y:S01]  /*7b00*/  SHF.R.U32.HI R7, RZ, R14, R7 ;  /* 0x0000000eff077219 */ /* 0x000fe20000011607 */
[----:B------:R-:W-:-:S04]  /*7b10*/  IMAD.MOV.U32 R11, RZ, RZ, -0x1 ;  /* 0xffffffffff0b7424 */ /* 0x000fc800078e00ff */
[----:B------:R-:W0:Y:S01]  /*7b20*/  LDC R22, c[0x0][0x600] ;  /* 0x00018000ff167b82 */ /* 0x000e220000000800 */
[-CC-:B--2---:R-:W-:Y:S02]  /*7b30*/  SHF.R.U64 R16, R18, R26.reuse, R7.reuse ;  /* 0x0000001a12107219 */ /* 0x184fe40000001207 */
[----:B------:R-:W-:-:S05]  /*7b40*/  SHF.R.U32.HI R7, RZ, R26, R7 ;  /* 0x0000001aff077219 */ /* 0x000fca0000011607 */
[----:B------:R-:W2:Y:S01]  /*7b50*/  LDC R29, c[0x0][0x648] ;  /* 0x00019200ff1d7b82 */ /* 0x000ea20000000800 */
[-C--:B---3--:R-:W-:Y:S02]  /*7b60*/  SHF.L.U32 R10, R11, R28.reuse, RZ ;  /* 0x0000001c0b0a7219 */ /* 0x088fe400000006ff */
[--C-:B------:R-:W-:Y:S02]  /*7b70*/  SHF.R.U64 R21, R16, R28, R7.reuse ;  /* 0x0000001c10157219 */ /* 0x100fe40000001207 */
[----:B------:R-:W-:Y:S02]  /*7b80*/  LOP3.LUT R27, RZ, R10, RZ, 0x33, !PT ;  /* 0x0000000aff1b7212 */ /* 0x000fe400078e33ff */
[-C--:B------:R-:W-:Y:S01]  /*7b90*/  SHF.R.U32.HI R11, RZ, R28.reuse, R7 ;  /* 0x0000001cff0b7219 */ /* 0x080fe20000011607 */
[----:B------:R-:W3:Y:S01]  /*7ba0*/  LDC R32, c[0x0][0x638] ;  /* 0x00018e00ff207b82 */ /* 0x000ee20000000800 */
[----:B------:R-:W-:Y:S01]  /*7bb0*/  SHF.L.U32 R26, R13, R28, RZ ;  /* 0x0000001c0d1a7219 */ /* 0x000fe200000006ff */
[----:B------:R-:W-:-:S06]  /*7bc0*/  IMAD.MOV.U32 R10, RZ, RZ, R21 ;  /* 0x000000ffff0a7224 */ /* 0x000fcc00078e0015 */
[----:B------:R-:W0:Y:S01]  /*7bd0*/  LDC R33, c[0x0][0x610] ;  /* 0x00018400ff217b82 */ /* 0x000e220000000800 */
[----:B----4-:R-:W-:Y:S05]  /*7be0*/  @!P0 BRA `(.L_x_170) ;  /* 0x0000000000288947 */ /* 0x010fea0003800000 */
[----:B------:R-:W4:Y:S02]  /*7bf0*/  LDC R10, c[0x0][0x64c] ;  /* 0x00019300ff0a7b82 */ /* 0x000f240000000800 */
[----:B----4-:R-:W-:-:S05]  /*7c00*/  IADD3 R7, P0, R21, R10, RZ ;  /* 0x0000000a15077210 */ /* 0x010fca0007f1e0ff */
[----:B------:R-:W-:-:S04]  /*7c10*/  IMAD.X R17, RZ, RZ, R11, P0 ;  /* 0x000000ffff117224 */ /* 0x000fc800000e060b */
[----:B------:R-:W-:-:S04]  /*7c20*/  IMAD.WIDE.U32 R10, R17, R30, RZ ;  /* 0x0000001e110a7225 */ /* 0x000fc800078e00ff */
[----:B0-----:R-:W-:-:S04]  /*7c30*/  IMAD.WIDE.U32 R12, P0, R7, R31, R10 ;  /* 0x0000001f070c7225 */ /* 0x001fc8000780000a */
[----:B------:R-:W-:-:S04]  /*7c40*/  IMAD.WIDE.U32 R10, R7, R30, RZ ;  /* 0x0000001e070a7225 */ /* 0x000fc800078e00ff */
[----:B------:R-:W-:Y:S01]  /*7c50*/  IMAD.X R15, RZ, RZ, RZ, P0 ;  /* 0x000000ffff0f7224 */ /* 0x000fe200000e06ff */
[----:B------:R-:W-:Y:S01]  /*7c60*/  IADD3 RZ, P0, R11, R12, RZ ;  /* 0x0000000c0bff7210 */ /* 0x000fe20007f1e0ff */
[----:B------:R-:W-:-:S04]  /*7c70*/  IMAD.MOV.U32 R14, RZ, RZ, R13 ;  /* 0x000000ffff0e7224 */ /* 0x000fc800078e000d */
[----:B------:R-:W-:-:S08]  /*7c80*/  IMAD.WIDE.U32.X R10, R17, R31, R14, P0 ;  /* 0x0000001f110a7225 */ /* 0x000fd000000e040e */
.L_x_170:
[----:B--2---:R-:W-:Y:S01]  /*7c90*/  SHF.R.U64 R7, R10, R29, R11 ;  /* 0x0000001d0a077219 */ /* 0x004fe2000000120b */
[----:B0-----:R-:W-:Y:S01]  /*7ca0*/  VIADD R11, R22, 0xffffffff ;  /* 0xffffffff160b7836 */ /* 0x001fe20000000000 */
[----:B------:R-:W-:Y:S01]  /*7cb0*/  LOP3.LUT R28, R16, R27, RZ, 0xc0, !PT ;  /* 0x0000001b101c7212 */ /* 0x000fe200078ec0ff */
[----:B------:R-:W-:Y:S02]  /*7cc0*/  IMAD.MOV R20, RZ, RZ, -R20 ;  /* 0x000000ffff147224 */ /* 0x000fe400078e0a14 */
[----:B------:R-:W-:Y:S01]  /*7cd0*/  IMAD.MOV R10, RZ, RZ, -R7 ;  /* 0x000000ffff0a7224 */ /* 0x000fe200078e0a07 */
[----:B------:R-:W-:Y:S01]  /*7ce0*/  LOP3.LUT R18, R18, R11, RZ, 0xc0, !PT ;  /* 0x0000000b12127212 */ /* 0x000fe200078ec0ff */
[----:B------:R-:W-:Y:S02]  /*7cf0*/  IMAD R28, R26, R7, R28 ;  /* 0x000000071a1c7224 */ /* 0x000fe400078e021c */
[----:B-1----:R-:W-:Y:S02]  /*7d00*/  @P2 IMAD R25, R23, R20, R24 ;  /* 0x0000001417192224 */ /* 0x002fe400078e0218 */
[----:B---3--:R-:W-:-:S02]  /*7d10*/  IMAD R7, R10, R32, R21 ;  /* 0x000000200a077224 */ /* 0x008fc400078e0215 */
[----:B------:R-:W-:Y:S02]  /*7d20*/  IMAD R28, R28, R33, R25 ;  /* 0x000000211c1c7224 */ /* 0x000fe400078e0219 */
[----:B------:R-:W-:Y:S02]  /*7d30*/  IMAD R7, R7, R22, R18 ;  /* 0x0000001607077224 */ /* 0x000fe400078e0212 */
[----:B------:R-:W-:-:S03]  /*7d40*/  IMAD.MOV.U32 R10, RZ, RZ, 0x1 ;  /* 0x00000001ff0a7424 */ /* 0x000fc600078e00ff */
[----:B------:R-:W-:Y:S02]  /*7d50*/  SEL R11, R7, R28, !P2 ;  /* 0x0000001c070b7207 */ /* 0x000fe40005000000 */
[----:B------:R-:W-:Y:S01]  /*7d60*/  SEL R28, R28, R7, !P2 ;  /* 0x000000071c1c7207 */ /* 0x000fe20005000000 */
[----:B------:R-:W-:-:S07]  /*7d70*/  IMAD.MOV.U32 R7, RZ, RZ, R19 ;  /* 0x000000ffff077224 */ /* 0x000fce00078e0013 */
.L_x_168:
[----:B------:R-:W-:Y:S01]  /*7d80*/  LOP3.LUT P0, RZ, R10, 0xff, RZ, 0xc0, !PT ;  /* 0x000000ff0aff7812 */ /* 0x000fe2000780c0ff */
[----:B------:R-:W-:-:S12]  /*7d90*/  IMAD.MOV.U32 R10, RZ, RZ, R28 ;  /* 0x000000ffff0a7224 */ /* 0x000fd800078e001c */
[----:B------:R-:W-:Y:S05]  /*7da0*/  @P0 BRA `(.L_x_171) ;  /* 0xffffff9400100947 */ /* 0x000fea000383ffff */
[----:B------:R-:W-:Y:S05]  /*7db0*/  EXIT ;  /* 0x000000000000794d */ /* 0x000fea0003800000 */
.L_x_7:
[----:B0-----:R-:W-:Y:S01]  /*7dc0*/  ULDC.64 UR4, c[0x0][0x650] ;  /* 0x0001940000047ab9 */ /* 0x001fe20000000a00 */
        /* <DEDUP_REMOVED lines=25> */
.L_x_173:
[----:B------:R-:W0:Y:S01]  /*7f60*/  LDC.64 R28, c[0x0][0x640] ;  /* 0x00019000ff1c7b82 */ /* 0x000e220000000a00 */
[-CC-:B------:R-:W-:Y:S01]  /*7f70*/  SHF.R.U64 R21, R16, R6.reuse, R17.reuse ;  /* 0x0000000610157219 */ /* 0x180fe20000001211 */
[----:B------:R-:W-:Y:S01]  /*7f80*/  IMAD.MOV.U32 R31, RZ, RZ, 0x1 ;  /* 0x00000001ff1f7424 */ /* 0x000fe200078e00ff */
[----:B------:R-:W-:Y:S02]  /*7f90*/  SHF.R.U32.HI R5, RZ, R6, R17 ;  /* 0x00000006ff057219 */ /* 0x000fe40000011611 */
        /* <DEDUP_REMOVED lines=9> */
[----:B0-----:R-:W-:Y:S01]  /*8030*/  ISETP.NE.U32.AND P0, PT, R28, RZ, PT ;  /* 0x000000ff1c00720c */ /* 0x001fe20003f05070 */
[----:B------:R-:W-:-:S03]  /*8040*/  IMAD.MOV.U32 R11, RZ, RZ, -0x1 ;  /* 0xffffffffff0b7424 */ /* 0x000fc600078e00ff */
[----:B------:R-:W-:Y:S02]  /*8050*/  ISETP.NE.AND.EX P0, PT, R29, RZ, PT, P0 ;  /* 0x000000ff1d00720c */ /* 0x000fe40003f05300 */
[----:B------:R-:W0:Y:S01]  /*8060*/  LDC R24, c[0x0][0x600] ;  /* 0x00018000ff187b82 */ /* 0x000e220000000800 */
[-CC-:B-1----:R-:W-:Y:S02]  /*8070*/  SHF.R.U64 R18, R10, R14.reuse, R5.reuse ;  /* 0x0000000e0a127219 */ /* 0x182fe40000001205 */
[----:B------:R-:W-:-:S05]  /*8080*/  SHF.R.U32.HI R5, RZ, R14, R5 ;  /* 0x0000000eff057219 */ /* 0x000fca0000011605 */
        /* <DEDUP_REMOVED lines=21> */
.L_x_174:
[----:B-1----:R-:W-:Y:S01]  /*81e0*/  SHF.R.U64 R6, R10, R25, R11 ;  /* 0x000000190a067219 */ /* 0x002fe2000000120b */
[----:B0-----:R-:W-:Y:S01]  /*81f0*/  VIADD R11, R24, 0xffffffff ;  /* 0xffffffff180b7836 */ /* 0x001fe20000000000 */
[----:B------:R-:W-:Y:S01]  /*8200*/  SHF.L.U32 R9, R31, R26, RZ ;  /* 0x0000001a1f097219 */ /* 0x000fe200000006ff */
[----:B------:R-:W-:Y:S01]  /*8210*/  @P2 IMAD R12, R13, R20, R8 ;  /* 0x000000140d0c2224 */ /* 0x000fe200078e0208 */
[----:B------:R-:W-:Y:S01]  /*8220*/  LOP3.LUT R5, R22, R33, RZ, 0xc0, !PT ;  /* 0x0000002116057212 */ /* 0x000fe200078ec0ff */
[----:B------:R-:W-:Y:S01]  /*8230*/  IMAD.MOV R10, RZ, RZ, -R6 ;  /* 0x000000ffff0a7224 */ /* 0x000fe200078e0a06 */
[----:B------:R-:W-:Y:S01]  /*8240*/  LOP3.LUT R18, R18, R11, RZ, 0xc0, !PT ;  /* 0x0000000b12127212 */ /* 0x000fe200078ec0ff */
[----:B------:R-:W-:Y:S02]  /*8250*/  IMAD.MOV.U32 R8, RZ, RZ, 0x1 ;  /* 0x00000001ff087424 */ /* 0x000fe400078e00ff */
[----:B------:R-:W-:Y:S02]  /*8260*/  IMAD R9, R9, R6, R5 ;  /* 0x0000000609097224 */ /* 0x000fe400078e0205 */
[----:B--2---:R-:W-:-:S02]  /*8270*/  IMAD R5, R10, R27, R23 ;  /* 0x0000001b0a057224 */ /* 0x004fc400078e0217 */
[----:B---3--:R-:W-:Y:S02]  /*8280*/  IMAD R6, R9, R30, R12 ;  /* 0x0000001e09067224 */ /* 0x008fe400078e020c */
[----:B------:R-:W-:Y:S01]  /*8290*/  IMAD R9, R5, R24, R18 ;  /* 0x0000001805097224 */ /* 0x000fe200078e0212 */
[----:B------:R-:W-:Y:S01]  /*82a0*/  PRMT R5, R8, 0x7610, R5 ;  /* 0x0000761008057816 */ /* 0x000fe20000000005 */
[----:B------:R-:W-:-:S03]  /*82b0*/  IMAD.MOV.U32 R16, RZ, RZ, R21 ;  /* 0x000000ffff107224 */ /* 0x000fc600078e0015 */
[----:B------:R-:W-:Y:S02]  /*82c0*/  SEL R17, R9, R6, !P2 ;  /* 0x0000000609117207 */ /* 0x000fe40005000000 */
[----:B------:R-:W-:-:S07]  /*82d0*/  SEL R6, R6, R9, !P2 ;  /* 0x0000000906067207 */ /* 0x000fce0005000000 */
.L_x_172:
[----:B------:R-:W-:-:S08]  /*82e0*/  NOP ;  /* 0x0000000000007918 */ /* 0x000fd00000000000 */
[----:B------:R-:W0:-:S00]  /*82f0*/  USETMAXREG.DEALLOC.CTAPOOL 0x28 ;  /* 0x00000028000079c8 */ /* 0x000e0000080e0500 */
[----:B0-----:R-:W-:-:S13]  /*8300*/  ISETP.NE.AND P0, PT, R7, RZ, PT ;  /* 0x000000ff0700720c */ /* 0x001fda0003f05270 */
[----:B------:R-:W-:Y:S05]  /*8310*/  @P0 EXIT ;  /* 0x000000000000094d */ /* 0x000fea0003800000 */
[----:B------:R-:W-:Y:S01]  /*8320*/  LOP3.LUT P0, RZ, R5, 0xff, RZ, 0xc0, !PT ;  /* 0x000000ff05ff7812 */ /* 0x000fe2000780c0ff */
[----:B------:R-:W-:Y:S02]  /*8330*/  IMAD.MOV.U32 R11, RZ, RZ, 0x1 ;  /* 0x00000001ff0b7424 */ /* 0x000fe400078e00ff */
[----:B------:R-:W-:-:S10]  /*8340*/  IMAD.MOV.U32 R15, RZ, RZ, RZ ;  /* 0x000000ffff0f7224 */ /* 0x000fd400078e00ff */
[----:B------:R-:W-:Y:S05]  /*8350*/  @!P0 BRA `(.L_x_175) ;  /* 0x0000000c00308947 */ /* 0x000fea0003800000 */
[----:B------:R-:W0:Y:S01]  /*8360*/  LDC R5, c[0x0][0x28c] ;  /* 0x0000a300ff057b82 */ /* 0x000e220000000800 */
[----:B------:R-:W-:Y:S01]  /*8370*/  ULDC UR6, c[0x0][0x658] ;  /* 0x0001960000067ab9 */ /* 0x000fe20000000800 */
[----:B------:R-:W-:Y:S01]  /*8380*/  UMOV UR9, 0xffffffff ;  /* 0xffffffff00097882 */ /* 0x000fe20000000000 */
[----:B------:R-:W-:Y:S01]  /*8390*/  ULDC UR8, c[0x0][0xc] ;  /* 0x0000030000087ab9 */ /* 0x000fe20000000800 */
[----:B------:R-:W-:Y:S01]  /*83a0*/  USHF.L.U32 UR11, UR9, UR6, URZ ;  /* 0x00000006090b7299 */ /* 0x000fe2000800063f */
[----:B------:R-:W-:Y:S01]  /*83b0*/  BSSY B0, `(.L_x_175) ;  /* 0x00000c6000007945 */ /* 0x000fe20003800000 */
[----:B------:R-:W-:Y:S01]  /*83c0*/  UMOV UR10, 0x1 ;  /* 0x00000001000a7882 */ /* 0x000fe20000000000 */
[----:B------:R-:W-:Y:S01]  /*83d0*/  ULDC UR9, c[0x0][0x10] ;  /* 0x0000040000097ab9 */ /* 0x000fe20000000800 */
[----:B------:R-:W1:Y:S01]  /*83e0*/  S2UR UR4, SR_CgaCtaId ;  /* 0x00000000000479c3 */ /* 0x000e620000008800 */
[----:B------:R-:W-:Y:S01]  /*83f0*/  UIMAD.WIDE.U32 UR8, UR8, UR9, URZ ;  /* 0x00000009080872a5 */ /* 0x000fe2000f8e003f */
[----:B------:R-:W-:Y:S01]  /*8400*/  IMAD.MOV.U32 R13, RZ, RZ, 0x1 ;  /* 0x00000001ff0d7424 */ /* 0x000fe200078e00ff */
[----:B------:R-:W-:Y:S01]  /*8410*/  USHF.L.U32 UR6, UR10, UR6, URZ ;  /* 0x000000060a067299 */ /* 0x000fe2000800063f */
[----:B------:R-:W-:Y:S01]  /*8420*/  LOP3.LUT R14, R4, 0x2, RZ, 0xfc, !PT ;  /* 0x00000002040e7812 */ /* 0x000fe200078efcff */
[----:B------:R-:W-:Y:S01]  /*8430*/  IMAD.MOV.U32 R11, RZ, RZ, 0x1 ;  /* 0x00000001ff0b7424 */ /* 0x000fe200078e00ff */
[----:B------:R-:W-:Y:S01]  /*8440*/  ULDC UR10, c[0x0][0x14] ;  /* 0x00000500000a7ab9 */ /* 0x000fe20000000800 */
[----:B------:R-:W-:Y:S01]  /*8450*/  IMAD.MOV.U32 R15, RZ, RZ, RZ ;  /* 0x000000ffff0f7224 */ /* 0x000fe200078e00ff */
[----:B------:R-:W-:-:S02]  /*8460*/  UIMAD.WIDE.U32 UR22, UR8, UR10, URZ ;  /* 0x0000000a081672a5 */ /* 0x000fc4000f8e003f */
[----:B------:R-:W-:Y:S01]  /*8470*/  UIMAD UR13, UR9, UR10, URZ ;  /* 0x0000000a090d72a4 */ /* 0x000fe2000f8e023f */
[----:B------:R-:W-:Y:S01]  /*8480*/  ULDC UR5, c[0x0][0x600] ;  /* 0x0001800000057ab9 */ /* 0x000fe20000000800 */
[----:B------:R-:W-:Y:S02]  /*8490*/  ULOP3.LUT UR19, URZ, UR11, URZ, 0x33, !UPT ;  /* 0x0000000b3f137292 */ /* 0x000fe4000f8e333f */
[----:B------:R-:W-:Y:S01]  /*84a0*/  UIADD3 UR5, UR5, -0x1, URZ ;  /* 0xffffffff05057890 */ /* 0x000fe2000fffe03f */
[----:B0-----:R-:W-:Y:S01]  /*84b0*/  VIADD R5, R5, 0x1f ;  /* 0x0000001f05057836 */ /* 0x001fe20000000000 */
[----:B------:R-:W-:Y:S01]  /*84c0*/  UIADD3 UR13, UR23, UR13, URZ ;  /* 0x0000000d170d7290 */ /* 0x000fe2000fffe03f */
[----:B------:R-:W-:-:S03]  /*84d0*/  ULDC.64 UR24, c[0x0][0x198] ;  /* 0x0000660000187ab9 */ /* 0x000fc60000000a00 */
[----:B------:R-:W-:Y:S01]  /*84e0*/  SHF.R.S32.HI R8, RZ, 0x1f, R5 ;  /* 0x0000001fff087819 */ /* 0x000fe20000011405 */
[----:B-1----:R-:W-:-:S03]  /*84f0*/  USHF.L.U32 UR7, UR4, 0x6, URZ ;  /* 0x0000000604077899 */ /* 0x002fc6000800063f */
[----:B------:R-:W-:Y:S01]  /*8500*/  LEA.HI R8, R8, R5, RZ, 0x5 ;  /* 0x0000000508087211 */ /* 0x000fe200078f28ff */
[----:B------:R-:W-:Y:S02]  /*8510*/  USHF.L.U32 UR4, UR4, 0xb, URZ ;  /* 0x0000000b04047899 */ /* 0x000fe4000800063f */
[----:B------:R-:W-:Y:S01]  /*8520*/  ULOP3.LUT UR7, UR7, 0x40, URZ, 0xc0, !UPT ;  /* 0x0000004007077892 */ /* 0x000fe2000f8ec03f */
[----:B------:R-:W-:-:S05]  /*8530*/  SHF.R.S32.HI R10, RZ, 0x5, R8 ;  /* 0x00000005ff0a7819 */ /* 0x000fca0000011408 */
[----:B------:R-:W-:-:S07]  /*8540*/  VIADD R5, R10, 0x1 ;  /* 0x000000010a057836 */ /* 0x000fce0000000000 */
.L_x_186:
[----:B------:R-:W-:-:S03]  /*8550*/  UMOV UR8, 0xffffffff ;  /* 0xffffffff00087882 */ /* 0x000fc60000000000 */
[----:B------:R-:W-:Y:S05]  /*8560*/  BRA.DIV UR8, `(.L_x_176) ;  /* 0x0000000e08c07947 */ /* 0x000fea000b800000 */
[----:B------:R-:W-:-:S13]  /*8570*/  ELECT P0, URZ, PT ;  /* 0x00000000003f782f */ /* 0x000fda0003800000 */
.L_x_198:
[----:B------:R-:W0:Y:S01]  /*8580*/  LDC R7, c[0x0][0x28c] ;  /* 0x0000a300ff077b82 */ /* 0x000e220000000800 */
[----:B------:R-:W-:Y:S01]  /*8590*/  BSSY B1, `(.L_x_177) ;  /* 0x0000037000017945 */ /* 0x000fe20003800000 */
[----:B0-----:R-:W-:-:S13]  /*85a0*/  ISETP.LT.OR P0, PT, R7, 0x1, !P0 ;  /* 0x000000010700780c */ /* 0x001fda0004701670 */
[----:B------:R-:W-:Y:S05]  /*85b0*/  @P0 BRA `(.L_x_178) ;  /* 0x0000000000d00947 */ /* 0x000fea0003800000 */
[----:B------:R-:W-:Y:S01]  /*85c0*/  IMAD.SHL.U32 R18, R6, 0x80, RZ ;  /* 0x0000008006127824 */ /* 0x000fe200078e00ff */
[----:B------:R-:W-:Y:S01]  /*85d0*/  LEA R17, R17, UR7, 0x7 ;  /* 0x0000000711117c11 */ /* 0x000fe2000f8e38ff */
[----:B------:R-:W-:Y:S02]  /*85e0*/  IMAD.MOV.U32 R21, RZ, RZ, RZ ;  /* 0x000000ffff157224 */ /* 0x000fe400078e00ff */
[----:B------:R-:W-:Y:S02]  /*85f0*/  IMAD.MOV.U32 R6, RZ, RZ, R5 ;  /* 0x000000ffff067224 */ /* 0x000fe400078e0005 */
[----:B------:R-:W-:Y:S02]  /*8600*/  IMAD.MOV.U32 R7, RZ, RZ, R11 ;  /* 0x000000ffff077224 */ /* 0x000fe400078e000b */
[----:B------:R-:W-:-:S07]  /*8610*/  IMAD.MOV.U32 R8, RZ, RZ, R15 ;  /* 0x000000ffff087224 */ /* 0x000fce00078e000f */
.L_x_181:
[----:B------:R-:W0:Y:S01]  /*8620*/  S2R R12, SR_CgaCtaId ;  /* 0x00000000000c7919 */ /* 0x000e220000008800 */
[----:B------:R-:W-:Y:S02]  /*8630*/  MOV R9, 0x400 ;  /* 0x0000040000097802 */ /* 0x000fe40000000f00 */
[----:B------:R-:W-:Y:S02]  /*8640*/  LOP3.LUT P1, RZ, R0, 0x7f, RZ, 0xc0, !PT ;  /* 0x0000007f00ff7812 */ /* 0x000fe4000782c0ff */
[----:B0-----:R-:W-:Y:S02]  /*8650*/  LEA R19, R12, R9, 0x18 ;  /* 0x000000090c137211 */ /* 0x001fe400078ec0ff */
[----:B------:R-:W-:-:S09]  /*8660*/  SHF.L.U32 R9, R7, 0x1f, RZ ;  /* 0x0000001f07097819 */ /* 0x000fd200000006ff */
[----:B------:R-:W0:Y:S01]  /*8670*/  @!P1 LDC R12, c[0x0][0x500] ;  /* 0x00014000ff0c9b82 */ /* 0x000e220000000800 */
[----:B------:R-:W-:-:S04]  /*8680*/  IMAD R20, R8, 0x8, R19 ;  /* 0x0000000808147824 */ /* 0x000fc800078e0213 */
[----:B------:R-:W1:Y:S02]  /*8690*/  SYNCS.PHASECHK.TRANS64.TRYWAIT P0, [R20+URZ+0x28], R9 ;  /* 0x00002809140075a7 */ /* 0x000e64000800017f */
[----:B-1----:R-:W-:Y:S05]  /*86a0*/  @!P0 BRA `(.L_x_179) ;  /* 0x0000000c00908947 */ /* 0x002fea0003800000 */
.L_x_199:
[----:B-1----:R-:W-:Y:S01]  /*86b0*/  PRMT R9, R14, 0x9910, RZ ;  /* 0x000099100e097816 */ /* 0x002fe200000000ff */
[----:B0-----:R0:W-:Y:S03]  /*86c0*/  @!P1 SYNCS.ARRIVE.TRANS64 RZ, [R20+URZ], R12 ;  /* 0x0000000c14ff99a7 */ /* 0x0011e6000800003f */
[----:B------:R-:W-:-:S13]  /*86d0*/  ISETP.NE.AND P0, PT, R9, 0x2, PT ;  /* 0x000000020900780c */ /* 0x000fda0003f05270 */
[----:B0-----:R-:W-:Y:S05]  /*86e0*/  @P0 BRA `(.L_x_180) ;  /* 0x0000000000040947 */ /* 0x001fea0003800000 */
[----:B------:R-:W-:Y:S01]  /*86f0*/  BPT.TRAP 0x1 ;  /* 0x000000040000795c */ /* 0x000fe20000300000 */
.L_x_180:
[----:B------:R-:W-:Y:S01]  /*8700*/  R2UR UR8, R8 ;  /* 0x00000000080872ca */ /* 0x000fe200000e0000 */
[----:B------:R-:W-:Y:S01]  /*8710*/  VIADD R6, R6, 0xffffffff ;  /* 0xffffffff06067836 */ /* 0x000fe20000000000 */
[----:B------:R-:W-:Y:S01]  /*8720*/  R2UR UR18, R19 ;  /* 0x00000000131272ca */ /* 0x000fe200000e0000 */
[----:B------:R-:W-:Y:S01]  /*8730*/  UIADD3 UR14, UP0, UR24, 0xf0, URZ ;  /* 0x000000f0180e7890 */ /* 0x000fe2000ff1e03f */
[----:B------:R-:W-:Y:S01]  /*8740*/  R2UR UR20, R18 ;  /* 0x00000000121472ca */ /* 0x000fe200000e0000 */
[----:B------:R-:W-:Y:S01]  /*8750*/  UIADD3 UR26, UP1, UR24, 0x1f0, URZ ;  /* 0x000001f0181a7890 */ /* 0x000fe2000ff3e03f */
[----:B------:R-:W-:Y:S01]  /*8760*/  R2UR UR9, R20 ;  /* 0x00000000140972ca */ /* 0x000fe200000e0000 */
[----:B------:R-:W-:Y:S01]  /*8770*/  UIADD3.X UR15, URZ, UR25, URZ, UP0, !UPT ;  /* 0x000000193f0f7290 */ /* 0x000fe200087fe43f */
[----:B------:R-:W-:Y:S01]  /*8780*/  R2UR UR10, R21 ;  /* 0x00000000150a72ca */ /* 0x000fe200000e0000 */
[----:B------:R-:W-:Y:S01]  /*8790*/  VIADD R8, R8, 0x1 ;  /* 0x0000000108087836 */ /* 0x000fe20000000000 */
[----:B------:R-:W-:Y:S01]  /*87a0*/  R2UR UR12, R16 ;  /* 0x00000000100c72ca */ /* 0x000fe200000e0000 */
[----:B------:R-:W-:Y:S01]  /*87b0*/  UIADD3.X UR27, URZ, UR25, URZ, UP1, !UPT ;  /* 0x000000193f1b7290 */ /* 0x000fe20008ffe43f */
[----:B------:R-:W-:Y:S01]  /*87c0*/  R2UR UR21, R17 ;  /* 0x00000000111572ca */ /* 0x000fe200000e0000 */
[----:B------:R-:W-:Y:S01]  /*87d0*/  USHF.L.U32 UR8, UR8, 0xc, URZ ;  /* 0x0000000c08087899 */ /* 0x000fe2000800063f */
[----:B------:R-:W-:Y:S01]  /*87e0*/  ISETP.GT.AND P1, PT, R6, 0x1, PT ;  /* 0x000000010600780c */ /* 0x000fe20003f24270 */
[----:B------:R-:W-:Y:S01]  /*87f0*/  UMOV UR16, 0x0 ;  /* 0x0000000000107882 */ /* 0x000fe20000000000 */
[----:B------:R-:W-:Y:S01]  /*8800*/  UMOV UR17, 0x10000000 ;  /* 0x1000000000117882 */ /* 0x000fe20000000000 */
[----:B------:R-:W-:Y:S01]  /*8810*/  ULOP3.LUT UR11, UR8, 0x800, UR4, 0xf8, !UPT ;  /* 0x00000800080b7892 */ /* 0x000fe2000f8ef804 */
[C---:B------:R-:W-:Y:S01]  /*8820*/  ISETP.NE.AND P0, PT, R8.reuse, 0x5, PT ;  /* 0x000000050800780c */ /* 0x040fe20003f05270 */
[----:B------:R-:W-:Y:S01]  /*8830*/  UIADD3 UR8, UR18, 0x100, UR8 ;  /* 0x0000010012087890 */ /* 0x000fe2000fffe008 */
[----:B------:R-:W-:Y:S01]  /*8840*/  VIADD R21, R21, 0x20 ;  /* 0x0000002015157836 */ /* 0x000fe20000000000 */
[----:B------:R-:W-:Y:S01]  /*8850*/  UIADD3 UR18, UR18, 0x5100, UR11 ;  /* 0x0000510012127890 */ /* 0x000fe2000fffe00b */
[----:B------:R-:W-:Y:S01]  /*8860*/  SEL R12, RZ, 0x1, P0 ;  /* 0x00000001ff0c7807 */ /* 0x000fe20000000000 */
[----:B------:R-:W-:Y:S01]  /*8870*/  UMOV UR28, 0x30000 ;  /* 0x00030000001c7882 */ /* 0x000fe20000000000 */
[----:B------:R-:W-:Y:S01]  /*8880*/  UMOV UR11, UR20 ;  /* 0x00000014000b7c82 */ /* 0x000fe20008000000 */
[----:B------:R-:W-:-:S02]  /*8890*/  SEL R8, R8, RZ, P0 ;  /* 0x000000ff08087207 */ /* 0x000fc40000000000 */
[----:B------:R-:W-:Y:S01]  /*88a0*/  LOP3.LUT R7, R7, R12, RZ, 0x3c, !PT ;  /* 0x0000000c07077212 */ /* 0x000fe200078e3cff */
[----:B------:R0:W-:Y:S02]  /*88b0*/  UTMALDG.3D [UR8], [UR14], desc[UR16] ;  /* 0x000010080e0075b4 */ /* 0x0001e40008011000 */
[----:B0-----:R-:W-:Y:S01]  /*88c0*/  UMOV UR8, UR18 ;  /* 0x0000001200087c82 */ /* 0x001fe20008000000 */
[----:B------:R-:W-:Y:S02]  /*88d0*/  UMOV UR11, UR21 ;  /* 0x00000015000b7c82 */ /* 0x000fe40008000000 */
[----:B------:R0:W-:Y:S02]  /*88e0*/  UTMALDG.3D.MULTICAST [UR8], [UR26], UR28, desc[UR16] ;  /* 0x000010081a0073b4 */ /* 0x0001e4000801181c */
[----:B0-----:R-:W-:Y:S05]  /*88f0*/  @P1 BRA `(.L_x_181) ;  /* 0xfffffffc00481947 */ /* 0x001fea000383ffff */
.L_x_178:
[----:B------:R-:W-:Y:S05]  /*8900*/  BSYNC B1 ;  /* 0x0000000000017941 */ /* 0x000fea0003800000 */
.L_x_177:
[----:B------:R-:W-:Y:S01]  /*8910*/  LOP3.LUT P1, RZ, R13, 0xff, RZ, 0xc0, !PT ;  /* 0x000000ff0dff7812 */ /* 0x000fe2000782c0ff */
[C---:B------:R-:W-:Y:S01]  /*8920*/  IMAD.IADD R15, R10.reuse, 0x1, R15 ;  /* 0x000000010a0f7824 */ /* 0x040fe200078e020f */
[----:B------:R-:W-:Y:S01]  /*8930*/  ULDC.64 UR8, c[0x0][0x650] ;  /* 0x0001940000087ab9 */ /* 0x000fe20000000a00 */
[C---:B------:R-:W-:Y:S01]  /*8940*/  ISETP.GE.U32.AND P3, PT, R10.reuse, 0x5, PT ;  /* 0x000000050a00780c */ /* 0x040fe20003f66070 */
[----:B------:R-:W-:Y:S01]  /*8950*/  BSSY B1, `(.L_x_182) ;  /* 0x0000069000017945 */ /* 0x000fe20003800000 */
[----:B------:R-:W-:Y:S01]  /*8960*/  IMAD.MOV.U32 R17, RZ, RZ, -0x1 ;  /* 0xffffffffff117424 */ /* 0x000fe200078e00ff */
[----:B------:R-:W-:Y:S01]  /*8970*/  ISETP.GT.U32.AND P0, PT, R15, 0x4, PT ;  /* 0x000000040f00780c */ /* 0x000fe20003f04070 */
[----:B------:R-:W-:Y:S01]  /*8980*/  IMAD.MOV.U32 R16, RZ, RZ, -0x1 ;  /* 0xffffffffff107424 */ /* 0x000fe200078e00ff */
[----:B------:R-:W-:Y:S02]  /*8990*/  PRMT R13, RZ, 0x7610, R13 ;  /* 0x00007610ff0d7816 */ /* 0x000fe4000000000d */
[----:B------:R-:W-:-:S03]  /*89a0*/  ISETP.LT.U32.AND P0, PT, R10, 0x5, P0 ;  /* 0x000000050a00780c */ /* 0x000fc60000701070 */
[----:B------:R-:W0:Y:S01]  /*89b0*/  @P1 S2R R7, SR_CgaCtaId ;  /* 0x0000000000071919 */ /* 0x000e220000008800 */
[----:B------:R-:W-:-:S04]  /*89c0*/  @P1 MOV R6, 0x400 ;  /* 0x0000040000061802 */ /* 0x000fc80000000f00 */
[----:B0-----:R-:W-:Y:S01]  /*89d0*/  @P1 LEA R8, R7, R6, 0x18 ;  /* 0x0000000607081211 */ /* 0x001fe200078ec0ff */
[----:B------:R-:W-:Y:S01]  /*89e0*/  IMAD.WIDE.U32 R6, R15, -0x33333333, RZ ;  /* 0xcccccccd0f067825 */ /* 0x000fe200078e00ff */
[----:B------:R-:W-:Y:S02]  /*89f0*/  SEL R6, RZ, 0x1, !P0 ;  /* 0x00000001ff067807 */ /* 0x000fe40004000000 */
[----:B------:R0:W-:Y:S01]  /*8a00*/  @P1 SYNCS.ARRIVE.TRANS64.A1T0 RZ, [R8+URZ+0x68], RZ ;  /* 0x000068ff08ff19a7 */ /* 0x0001e2000810003f */
[----:B------:R-:W-:Y:S02]  /*8a10*/  IADD3 R2, P1, R2, UR22, RZ ;  /* 0x0000001602027c10 */ /* 0x000fe4000ff3e0ff */
[----:B------:R-:W-:Y:S01]  /*8a20*/  LOP3.LUT R11, R11, R6, RZ, 0x3c, !PT ;  /* 0x000000060b0b7212 */ /* 0x000fe200078e3cff */
[----:B------:R-:W-:Y:S01]  /*8a30*/  IMAD.MOV.U32 R6, RZ, RZ, -0x1 ;  /* 0xffffffffff067424 */ /* 0x000fe200078e00ff */
[----:B------:R-:W-:Y:S02]  /*8a40*/  IADD3.X R3, R3, UR13, RZ, P1, !PT ;  /* 0x0000000d03037c10 */ /* 0x000fe40008ffe4ff */
[----:B------:R-:W-:-:S02]  /*8a50*/  ISETP.GE.U32.AND P0, PT, R2, UR8, PT ;  /* 0x0000000802007c0c */ /* 0x000fc4000bf06070 */
[----:B0-----:R-:W-:Y:S02]  /*8a60*/  SHF.R.U32.HI R8, RZ, 0x2, R7 ;  /* 0x00000002ff087819 */ /* 0x001fe40000011607 */
[----:B------:R-:W-:Y:S02]  /*8a70*/  ISETP.GE.U32.AND.EX P0, PT, R3, UR9, PT, P0 ;  /* 0x0000000903007c0c */ /* 0x000fe4000bf06100 */
[----:B------:R-:W-:Y:S01]  /*8a80*/  @P3 LOP3.LUT R11, R11, 0x1, R8, 0x78, !PT ;  /* 0x000000010b0b3812 */ /* 0x000fe200078e7808 */
[----:B------:R-:W-:Y:S01]  /*8a90*/  IMAD R15, R8, -0x5, R15 ;  /* 0xfffffffb080f7824 */ /* 0x000fe200078e020f */
[----:B------:R-:W-:-:S09]  /*8aa0*/  PRMT R7, RZ, 0x7610, R7 ;  /* 0x00007610ff077816 */ /* 0x000fd20000000007 */
[----:B------:R-:W-:Y:S05]  /*8ab0*/  @P0 BRA `(.L_x_183) ;  /* 0x0000000400480947 */ /* 0x000fea0003800000 */
[----:B------:R-:W0:Y:S01]  /*8ac0*/  S2R R17, SR_CTAID.X ;  /* 0x0000000000117919 */ /* 0x000e220000002500 */
[----:B------:R-:W-:Y:S01]  /*8ad0*/  ULDC.64 UR8, c[0x0][0x628] ;  /* 0x00018a0000087ab9 */ /* 0x000fe20000000a00 */
[----:B------:R-:W1:Y:S01]  /*8ae0*/  LDC R18, c[0x0][0x144] ;  /* 0x00005100ff127b82 */ /* 0x000e620000000800 */
[----:B------:R-:W-:Y:S01]  /*8af0*/  ISETP.NE.U32.AND P0, PT, RZ, UR8, PT ;  /* 0x00000008ff007c0c */ /* 0x000fe2000bf05070 */
[----:B------:R-:W2:Y:S01]  /*8b00*/  S2R R12, SR_CTAID.Y ;  /* 0x00000000000c7919 */ /* 0x000ea20000002600 */
[----:B------:R-:W-:Y:S01]  /*8b10*/  ULDC UR10, c[0x0][0x150] ;  /* 0x00005400000a7ab9 */ /* 0x000fe20000000800 */
[----:B------:R-:W-:Y:S01]  /*8b20*/  ULDC UR11, c[0x0][0x630] ;  /* 0x00018c00000b7ab9 */ /* 0x000fe20000000800 */
[----:B------:R-:W-:Y:S01]  /*8b30*/  ISETP.NE.AND.EX P0, PT, RZ, UR9, PT, P0 ;  /* 0x00000009ff007c0c */ /* 0x000fe2000bf05300 */
[----:B------:R-:W-:Y:S01]  /*8b40*/  IMAD.MOV.U32 R6, RZ, RZ, R2 ;  /* 0x000000ffff067224 */ /* 0x000fe200078e0002 */
[----:B0-----:R-:W-:-:S05]  /*8b50*/  I2FP.F32.U32 R7, R17 ;  /* 0x0000001100077245 */ /* 0x001fca0000201000 */
[----:B------:R-:W-:Y:S01]  /*8b60*/  FMUL R20, R7, UR10 ;  /* 0x0000000a07147c20 */ /* 0x000fe20008400000 */
[----:B------:R-:W-:-:S05]  /*8b70*/  IMAD.MOV.U32 R7, RZ, RZ, R3 ;  /* 0x000000ffff077224 */ /* 0x000fca00078e0003 */
[----:B--2---:R-:W-:Y:S05]  /*8b80*/  @!P0 BRA `(.L_x_184) ;  /* 0x0000000000288947 */ /* 0x004fea0003800000 */
[----:B------:R-:W-:Y:S02]  /*8b90*/  ULDC UR10, c[0x0][0x634] ;  /* 0x00018d00000a7ab9 */ /* 0x000fe40000000800 */
[----:B------:R-:W-:-:S05]  /*8ba0*/  IADD3 R7, P0, R2, UR10, RZ ;  /* 0x0000000a02077c10 */ /* 0x000fca000ff1e0ff */
[----:B------:R-:W-:-:S04]  /*8bb0*/  IMAD.X R19, RZ, RZ, R3, P0 ;  /* 0x000000ffff137224 */ /* 0x000fc800000e0603 */
[----:B------:R-:W-:-:S04]  /*8bc0*/  IMAD.WIDE.U32 R8, R19, UR8, RZ ;  /* 0x0000000813087c25 */ /* 0x000fc8000f8e00ff */
[----:B------:R-:W-:-:S04]  /*8bd0*/  IMAD.WIDE.U32 R8, P0, R7, UR9, R8 ;  /* 0x0000000907087c25 */ /* 0x000fc8000f800008 */
[----:B------:R-:W-:-:S04]  /*8be0*/  IMAD.WIDE.U32 R6, R7, UR8, RZ ;  /* 0x0000000807067c25 */ /* 0x000fc8000f8e00ff */
[----:B------:R-:W-:Y:S01]  /*8bf0*/  IMAD.MOV.U32 R6, RZ, RZ, R9 ;  /* 0x000000ffff067224 */ /* 0x000fe200078e0009 */
[----:B------:R-:W-:Y:S01]  /*8c00*/  IADD3 RZ, P1, R7, R8, RZ ;  /* 0x0000000807ff7210 */ /* 0x000fe20007f3e0ff */
[----:B------:R-:W-:-:S04]  /*8c10*/  IMAD.X R7, RZ, RZ, RZ, P0 ;  /* 0x000000ffff077224 */ /* 0x000fc800000e06ff */
[----:B------:R-:W-:-:S08]  /*8c20*/  IMAD.WIDE.U32.X R6, R19, UR9, R6, P1 ;  /* 0x0000000913067c25 */ /* 0x000fd000088e0406 */
.L_x_184:
[--C-:B------:R-:W-:Y:S01]  /*8c30*/  SHF.R.U64 R16, R6, UR11, R7.reuse ;  /* 0x0000000b06107c19 */ /* 0x100fe20008001207 */
[----:B------:R-:W0:Y:S01]  /*8c40*/  F2I.U32.TRUNC.NTZ R20, R20 ;  /* 0x0000001400147305 */ /* 0x000e22000020f000 */
[----:B------:R-:W-:Y:S01]  /*8c50*/  SHF.R.U32.HI R6, RZ, UR11, R7 ;  /* 0x0000000bff067c19 */ /* 0x000fe20008011607 */
[----:B------:R-:W-:Y:S01]  /*8c60*/  ULDC.64 UR8, c[0x0][0x620] ;  /* 0x0001880000087ab9 */ /* 0x000fe20000000a00 */
[----:B------:R-:W-:Y:S01]  /*8c70*/  IADD3 R9, P0, RZ, -R16, RZ ;  /* 0x80000010ff097210 */ /* 0x000fe20007f1e0ff */
[----:B------:R-:W-:Y:S01]  /*8c80*/  ULDC.64 UR10, c[0x0][0x640] ;  /* 0x00019000000a7ab9 */ /* 0x000fe20000000a00 */
[----:B------:R-:W2:Y:S03]  /*8c90*/  LDC R21, c[0x0][0x148] ;  /* 0x00005200ff157b82 */ /* 0x000ea60000000800 */
[----:B------:R-:W-:Y:S01]  /*8ca0*/  IMAD.X R6, RZ, RZ, ~R6, P0 ;  /* 0x000000ffff067224 */ /* 0x000fe200000e0e06 */
[----:B------:R-:W-:-:S03]  /*8cb0*/  ISETP.NE.U32.AND P0, PT, RZ, UR10, PT ;  /* 0x0000000aff007c0c */ /* 0x000fc6000bf05070 */
[----:B------:R-:W-:Y:S01]  /*8cc0*/  IMAD R8, R6, UR8, RZ ;  /* 0x0000000806087c24 */ /* 0x000fe2000f8e02ff */
[----:B------:R-:W-:Y:S01]  /*8cd0*/  ISETP.NE.AND.EX P0, PT, RZ, UR11, PT, P0 ;  /* 0x0000000bff007c0c */ /* 0x000fe2000bf05300 */
[----:B------:R-:W-:Y:S01]  /*8ce0*/  IMAD.WIDE.U32 R6, R9, UR8, R2 ;  /* 0x0000000809067c25 */ /* 0x000fe2000f8e0002 */
[----:B------:R-:W-:-:S03]  /*8cf0*/  ULDC UR8, c[0x0][0x618] ;  /* 0x0001860000087ab9 */ /* 0x000fc60000000800 */
[----:B------:R-:W-:Y:S01]  /*8d00*/  IMAD R9, R9, UR9, R8 ;  /* 0x0000000909097c24 */ /* 0x000fe2000f8e0208 */
[----:B------:R-:W-:Y:S01]  /*8d10*/  ULDC UR9, c[0x0][0x154] ;  /* 0x0000550000097ab9 */ /* 0x000fe20000000800 */
[----:B0-----:R-:W-:Y:S02]  /*8d20*/  IMAD.MOV R8, RZ, RZ, -R20 ;  /* 0x000000ffff087224 */ /* 0x001fe400078e0a14 */
[----:B------:R-:W-:Y:S02]  /*8d30*/  IMAD.IADD R7, R7, 0x1, R9 ;  /* 0x0000000107077824 */ /* 0x000fe400078e0209 */
[----:B-1----:R-:W-:Y:S01]  /*8d40*/  IMAD R17, R18, R8, R17 ;  /* 0x0000000812117224 */ /* 0x002fe200078e0211 */
[----:B------:R-:W-:Y:S02]  /*8d50*/  I2FP.F32.U32 R8, R12 ;  /* 0x0000000c00087245 */ /* 0x000fe40000201000 */
[--C-:B------:R-:W-:Y:S02]  /*8d60*/  SHF.R.U64 R18, R6, UR8, R7.reuse ;  /* 0x0000000806127c19 */ /* 0x100fe40008001207 */
[----:B------:R-:W-:Y:S01]  /*8d70*/  SHF.R.U32.HI R7, RZ, UR8, R7 ;  /* 0x00000008ff077c19 */ /* 0x000fe20008011607 */
[----:B------:R-:W-:Y:S01]  /*8d80*/  FMUL R8, R8, UR9 ;  /* 0x0000000908087c20 */ /* 0x000fe20008400000 */
[----:B------:R-:W-:-:S02]  /*8d90*/  ULDC UR8, c[0x0][0x608] ;  /* 0x0001820000087ab9 */ /* 0x000fc40000000800 */
[--C-:B------:R-:W-:Y:S01]  /*8da0*/  SHF.R.U64 R20, R18, UR8, R7.reuse ;  /* 0x0000000812147c19 */ /* 0x100fe20008001207 */
[----:B------:R0:W1:Y:S01]  /*8db0*/  F2I.U32.TRUNC.NTZ R22, R8 ;  /* 0x0000000800167305 */ /* 0x000062000020f000 */
[----:B------:R-:W-:Y:S01]  /*8dc0*/  SHF.R.U32.HI R7, RZ, UR8, R7 ;  /* 0x00000008ff077c19 */ /* 0x000fe20008011607 */
[----:B------:R-:W-:-:S03]  /*8dd0*/  ULDC UR8, c[0x0][0x658] ;  /* 0x0001960000087ab9 */ /* 0x000fc60000000800 */
[--C-:B------:R-:W-:Y:S02]  /*8de0*/  SHF.R.U64 R19, R20, UR8, R7.reuse ;  /* 0x0000000814137c19 */ /* 0x100fe40008001207 */
[----:B------:R-:W-:-:S03]  /*8df0*/  SHF.R.U32.HI R23, RZ, UR8, R7 ;  /* 0x00000008ff177c19 */ /* 0x000fc60008011607 */
[----:B------:R-:W-:Y:S02]  /*8e00*/  IMAD.MOV.U32 R6, RZ, RZ, R19 ;  /* 0x000000ffff067224 */ /* 0x000fe400078e0013 */
[----:B------:R-:W-:Y:S01]  /*8e10*/  IMAD.MOV.U32 R7, RZ, RZ, R23 ;  /* 0x000000ffff077224 */ /* 0x000fe200078e0017 */
[----:B0-----:R-:W-:Y:S06]  /*8e20*/  @!P0 BRA `(.L_x_185) ;  /* 0x0000000000288947 */ /* 0x001fec0003800000 */
        /* <DEDUP_REMOVED lines=10> */
.L_x_185:
[----:B------:R-:W-:Y:S01]  /*8ed0*/  ULDC UR8, c[0x0][0x648] ;  /* 0x0001920000087ab9 */ /* 0x000fe20000000800 */
[----:B-1----:R-:W-:Y:S01]  /*8ee0*/  IMAD.MOV R22, RZ, RZ, -R22 ;  /* 0x000000ffff167224 */ /* 0x002fe200078e0a16 */
[----:B------:R-:W-:Y:S01]  /*8ef0*/  SHF.R.U64 R7, R6, UR8, R7 ;  /* 0x0000000806077c19 */ /* 0x000fe20008001207 */
[----:B------:R-:W-:Y:S01]  /*8f00*/  ULDC UR8, c[0x0][0x638] ;  /* 0x00018e0000087ab9 */ /* 0x000fe20000000800 */
[----:B------:R-:W-:Y:S01]  /*8f10*/  LOP3.LUT R6, R20, UR19, RZ, 0xc0, !PT ;  /* 0x0000001314067c12 */ /* 0x000fe2000f8ec0ff */
[----:B--2---:R-:W-:Y:S01]  /*8f20*/  @P2 IMAD R17, R21, R22, R12 ;  /* 0x0000001615112224 */ /* 0x004fe200078e020c */
[----:B------:R-:W-:Y:S01]  /*8f30*/  LOP3.LUT R18, R18, UR5, RZ, 0xc0, !PT ;  /* 0x0000000512127c12 */ /* 0x000fe2000f8ec0ff */
[----:B------:R-:W-:Y:S01]  /*8f40*/  IMAD.MOV R8, RZ, RZ, -R7 ;  /* 0x000000ffff087224 */ /* 0x000fe200078e0a07 */
[----:B------:R-:W-:Y:S01]  /*8f50*/  ULDC UR9, c[0x0][0x610] ;  /* 0x0001840000097ab9 */ /* 0x000fe20000000800 */
[----:B------:R-:W-:Y:S02]  /*8f60*/  IMAD R6, R7, UR6, R6 ;  /* 0x0000000607067c24 */ /* 0x000fe4000f8e0206 */
[----:B------:R-:W-:Y:S01]  /*8f70*/  IMAD R19, R8, UR8, R19 ;  /* 0x0000000808137c24 */ /* 0x000fe2000f8e0213 */
[----:B------:R-:W-:Y:S01]  /*8f80*/  ULDC UR8, c[0x0][0x600] ;  /* 0x0001800000087ab9 */ /* 0x000fe20000000800 */
[----:B------:R-:W-:-:S02]  /*8f90*/  IMAD R6, R6, UR9, R17 ;  /* 0x0000000906067c24 */ /* 0x000fc4000f8e0211 */
[----:B------:R-:W-:Y:S02]  /*8fa0*/  IMAD R19, R19, UR8, R18 ;  /* 0x0000000813137c24 */ /* 0x000fe4000f8e0212 */
[----:B------:R-:W-:-:S03]  /*8fb0*/  IMAD.MOV.U32 R7, RZ, RZ, 0x1 ;  /* 0x00000001ff077424 */ /* 0x000fc600078e00ff */
[----:B------:R-:W-:Y:S02]  /*8fc0*/  SEL R17, R19, R6, !P2 ;  /* 0x0000000613117207 */ /* 0x000fe40005000000 */
[----:B------:R-:W-:-:S07]  /*8fd0*/  SEL R6, R6, R19, !P2 ;  /* 0x0000001306067207 */ /* 0x000fce0005000000 */
.L_x_183:
[----:B------:R-:W-:Y:S05]  /*8fe0*/  BSYNC B1 ;  /* 0x0000000000017941 */ /* 0x000fea0003800000 */
.L_x_182:
[----:B------:R-:W-:-:S13]  /*8ff0*/  LOP3.LUT P0, RZ, R7, 0xff, RZ, 0xc0, !PT ;  /* 0x000000ff07ff7812 */ /* 0x000fda000780c0ff */
[----:B------:R-:W-:Y:S05]  /*9000*/  @P0 BRA `(.L_x_186) ;  /* 0xfffffff400500947 */ /* 0x000fea000383ffff */
[----:B------:R-:W-:Y:S05]  /*9010*/  BSYNC B0 ;  /* 0x0000000000007941 */ /* 0x000fea0003800000 */
.L_x_175:
[----:B------:R-:W-:-:S03]  /*9020*/  UMOV UR8, 0xffffffff ;  /* 0xffffffff00087882 */ /* 0x000fc60000000000 */
[----:B------:R-:W-:Y:S05]  /*9030*/  BRA.DIV UR8, `(.L_x_187) ;  /* 0x0000000608407947 */ /* 0x000fea000b800000 */
[----:B------:R-:W-:-:S13]  /*9040*/  ELECT P0, URZ, PT ;  /* 0x00000000003f782f */ /* 0x000fda0003800000 */
.L_x_202:
[----:B------:R-:W-:Y:S04]  /*9050*/  BSSY B0, `(.L_x_188) ;  /* 0x0000034000007945 */ /* 0x000fe80003800000 */
[----:B------:R-:W-:Y:S05]  /*9060*/  @!P0 BRA `(.L_x_189) ;  /* 0x0000000000c88947 */ /* 0x000fea0003800000 */
[----:B------:R-:W-:-:S04]  /*9070*/  LOP3.LUT R4, R4, 0x2, RZ, 0xfc, !PT ;  /* 0x0000000204047812 */ /* 0x000fc800078efcff */
[----:B------:R-:W-:-:S13]  /*9080*/  ISETP.NE.AND P0, PT, R4, 0x3, PT ;  /* 0x000000030400780c */ /* 0x000fda0003f05270 */
[----:B------:R-:W-:Y:S05]  /*9090*/  @!P0 BRA `(.L_x_190) ;  /* 0x0000000000048947 */ /* 0x000fea0003800000 */
[----:B------:R-:W-:Y:S01]  /*90a0*/  BPT.TRAP 0x1 ;  /* 0x000000040000795c */ /* 0x000fe20000300000 */
.L_x_190:
[----:B------:R-:W0:Y:S01]  /*90b0*/  S2R R3, SR_CgaCtaId ;  /* 0x0000000000037919 */ /* 0x000e220000008800 */
[----:B------:R-:W-:-:S04]  /*90c0*/  MOV R0, 0x400 ;  /* 0x0000040000007802 */ /* 0x000fc80000000f00 */
[----:B0-----:R-:W-:Y:S02]  /*90d0*/  LEA R0, R3, R0, 0x18 ;  /* 0x0000000003007211 */ /* 0x001fe400078ec0ff */
[----:B------:R-:W-:-:S03]  /*90e0*/  SHF.L.U32 R3, R11, 0x1f, RZ ;  /* 0x0000001f0b037819 */ /* 0x000fc600000006ff */
[----:B------:R-:W-:-:S04]  /*90f0*/  VIADD R0, R0, 0x28 ;  /* 0x0000002800007836 */ /* 0x000fc80000000000 */
[C---:B------:R-:W-:Y:S02]  /*9100*/  IMAD R6, R15.reuse, 0x8, R0 ;  /* 0x000000080f067824 */ /* 0x040fe400078e0200 */
[----:B------:R-:W-:Y:S02]  /*9110*/  VIADD R15, R15, 0x1 ;  /* 0x000000010f0f7836 */ /* 0x000fe40000000000 */
[----:B------:R-:W0:Y:S03]  /*9120*/  SYNCS.PHASECHK.TRANS64.TRYWAIT P0, [R6+URZ], R3 ;  /* 0x00000003060075a7 */ /* 0x000e26000800017f */
[----:B------:R-:W-:-:S04]  /*9130*/  ISETP.NE.AND P1, PT, R15, 0x5, PT ;  /* 0x000000050f00780c */ /* 0x000fc80003f25270 */
[----:B------:R-:W-:Y:S02]  /*9140*/  SEL R2, RZ, 0x1, P1 ;  /* 0x00000001ff027807 */ /* 0x000fe40000800000 */
[----:B------:R-:W-:Y:S02]  /*9150*/  SEL R15, R15, RZ, P1 ;  /* 0x000000ff0f0f7207 */ /* 0x000fe40000800000 */
[----:B------:R-:W-:-:S03]  /*9160*/  LOP3.LUT R8, R11, R2, RZ, 0x3c, !PT ;  /* 0x000000020b087212 */ /* 0x000fc600078e3cff */
[----:B------:R-:W-:Y:S01]  /*9170*/  IMAD R7, R15, 0x8, R0 ;  /* 0x000000080f077824 */ /* 0x000fe200078e0200 */
[----:B------:R-:W-:Y:S01]  /*9180*/  SHF.L.U32 R4, R8, 0x1f, RZ ;  /* 0x0000001f08047819 */ /* 0x000fe200000006ff */
[----:B0-----:R-:W-:Y:S06]  /*9190*/  @!P0 BRA `(.L_x_191) ;  /* 0x0000000400088947 */ /* 0x001fec0003800000 */
.L_x_203:
[----:B------:R-:W1:Y:S01]  /*91a0*/  SYNCS.PHASECHK.TRANS64.TRYWAIT P0, [R7+URZ], R4 ;  /* 0x00000004070075a7 */ /* 0x000e62000800017f */
[----:B------:R-:W-:-:S05]  /*91b0*/  VIADD R2, R15, 0x1 ;  /* 0x000000010f027836 */ /* 0x000fca0000000000 */
[----:B------:R-:W-:-:S04]  /*91c0*/  ISETP.NE.AND P1, PT, R2, 0x5, PT ;  /* 0x000000050200780c */ /* 0x000fc80003f25270 */
[----:B0-----:R-:W-:Y:S02]  /*91d0*/  SEL R3, RZ, 0x1, P1 ;  /* 0x00000001ff037807 */ /* 0x001fe40000800000 */
[----:B------:R-:W-:Y:S02]  /*91e0*/  SEL R9, R2, RZ, P1 ;  /* 0x000000ff02097207 */ /* 0x000fe40000800000 */
[----:B------:R-:W-:-:S03]  /*91f0*/  LOP3.LUT R8, R8, R3, RZ, 0x3c, !PT ;  /* 0x0000000308087212 */ /* 0x000fc600078e3cff */
[----:B------:R-:W-:Y:S01]  /*9200*/  IMAD R10, R9, 0x8, R0 ;  /* 0x00000008090a7824 */ /* 0x000fe200078e0200 */
[----:B------:R-:W-:Y:S01]  /*9210*/  SHF.L.U32 R5, R8, 0x1f, RZ ;  /* 0x0000001f08057819 */ /* 0x000fe200000006ff */
[----:B-1----:R-:W-:Y:S06]  /*9220*/  @!P0 BRA `(.L_x_192) ;  /* 0x0000000000f88947 */ /* 0x002fec0003800000 */
.L_x_204:
[----:B------:R-:W1:Y:S01]  /*9230*/  SYNCS.PHASECHK.TRANS64.TRYWAIT P0, [R10+URZ], R5 ;  /* 0x000000050a0075a7 */ /* 0x000e62000800017f */
[----:B------:R-:W-:-:S05]  /*9240*/  VIADD R2, R9, 0x1 ;  /* 0x0000000109027836 */ /* 0x000fca0000000000 */
[----:B------:R-:W-:-:S04]  /*9250*/  ISETP.NE.AND P1, PT, R2, 0x5, PT ;  /* 0x000000050200780c */ /* 0x000fc80003f25270 */
[----:B------:R-:W-:Y:S02]  /*9260*/  SEL R3, RZ, 0x1, P1 ;  /* 0x00000001ff037807 */ /* 0x000fe40000800000 */
[----:B0-----:R-:W-:Y:S02]  /*9270*/  SEL R7, R2, RZ, P1 ;  /* 0x000000ff02077207 */ /* 0x001fe40000800000 */
[----:B------:R-:W-:-:S03]  /*9280*/  LOP3.LUT R9, R8, R3, RZ, 0x3c, !PT ;  /* 0x0000000308097212 */ /* 0x000fc600078e3cff */
[----:B------:R-:W-:Y:S01]  /*9290*/  IMAD R11, R7, 0x8, R0 ;  /* 0x00000008070b7824 */ /* 0x000fe200078e0200 */
[----:B------:R-:W-:Y:S01]  /*92a0*/  SHF.L.U32 R6, R9, 0x1f, RZ ;  /* 0x0000001f09067819 */ /* 0x000fe200000006ff */
[----:B-1----:R-:W-:Y:S06]  /*92b0*/  @!P0 BRA `(.L_x_193) ;  /* 0x0000000000e88947 */ /* 0x002fec0003800000 */
.L_x_205:
[----:B------:R-:W1:Y:S01]  /*92c0*/  SYNCS.PHASECHK.TRANS64.TRYWAIT P0, [R11+URZ], R6 ;  /* 0x000000060b0075a7 */ /* 0x000e62000800017f */
[----:B------:R-:W-:-:S05]  /*92d0*/  VIADD R2, R7, 0x1 ;  /* 0x0000000107027836 */ /* 0x000fca0000000000 */
[----:B------:R-:W-:-:S04]  /*92e0*/  ISETP.NE.AND P1, PT, R2, 0x5, PT ;  /* 0x000000050200780c */ /* 0x000fc80003f25270 */
[----:B------:R-:W-:Y:S02]  /*92f0*/  SEL R4, RZ, 0x1, P1 ;  /* 0x00000001ff047807 */ /* 0x000fe40000800000 */
[----:B------:R-:W-:Y:S02]  /*9300*/  SEL R3, R2, RZ, P1 ;  /* 0x000000ff02037207 */ /* 0x000fe40000800000 */
[----:B------:R-:W-:Y:S01]  /*9310*/  LOP3.LUT R4, R9, R4, RZ, 0x3c, !PT ;  /* 0x0000000409047212 */ /* 0x000fe200078e3cff */
[----:B-1----:R-:W-:Y:S06]  /*9320*/  @!P0 BRA `(.L_x_194) ;  /* 0x0000000000e08947 */ /* 0x002fec0003800000 */
.L_x_206:
[----:B------:R-:W-:Y:S01]  /*9330*/  IMAD R3, R3, 0x8, R0 ;  /* 0x0000000803037824 */ /* 0x000fe200078e0200 */
[----:B------:R-:W-:-:S07]  /*9340*/  SHF.L.U32 R0, R4, 0x1f, RZ ;  /* 0x0000001f04007819 */ /* 0x000fce00000006ff */
.L_x_195:
[----:B--2---:R2:W3:Y:S02]  /*9350*/  SYNCS.PHASECHK.TRANS64.TRYWAIT P0, [R3+URZ], R0 ;  /* 0x00000000030075a7 */ /* 0x0044e4000800017f */
[----:B---3--:R-:W-:Y:S05]  /*9360*/  @!P0 NANOSLEEP.SYNCS 0x989680 ;  /* 0x009896800000895d */ /* 0x008fea0003900000 */
[----:B------:R-:W3:Y:S02]  /*9370*/  @!P0 SYNCS.PHASECHK.TRANS64 P0, [R3+URZ], R0 ;  /* 0x00000000030085a7 */ /* 0x000ee4000800007f */
[----:B---3--:R-:W-:Y:S05]  /*9380*/  @!P0 BRA `(.L_x_195) ;  /* 0xfffffffc00f08947 */ /* 0x008fea000383ffff */
.L_x_189:
[----:B------:R-:W-:Y:S05]  /*9390*/  BSYNC B0 ;  /* 0x0000000000007941 */ /* 0x000fea0003800000 */
.L_x_188:
[----:B------:R-:W-:Y:S05]  /*93a0*/  EXIT ;  /* 0x000000000000794d */ /* 0x000fea0003800000 */
.L_x_21:
[----:B-1----:R-:W-:-:S04]  /*93b0*/  IMAD.U32 R13, RZ, RZ, UR6 ;  /* 0x00000006ff0d7e24 */ /* 0x002fc8000f8e00ff */
[----:B------:R1:W4:Y:S03]  /*93c0*/  SYNCS.PHASECHK.TRANS64.TRYWAIT P0, [R13+URZ], R12 ;  /* 0x0000000c0d0075a7 */ /* 0x000326000800017f */
[----:B----4-:R-:W-:Y:S05]  /*93d0*/  @!P0 NANOSLEEP.SYNCS 0x989680 ;  /* 0x009896800000895d */ /* 0x010fea0003900000 */
[----:B------:R-:W4:Y:S02]  /*93e0*/  @!P0 SYNCS.PHASECHK.TRANS64 P0, [R13+URZ], R12 ;  /* 0x0000000c0d0085a7 */ /* 0x000f24000800007f */
[----:B----4-:R-:W-:Y:S05]  /*93f0*/  @!P0 BRA `(.L_x_21) ;  /* 0xfffffffc00ec8947 */ /* 0x010fea000383ffff */
[----:B------:R-:W-:Y:S05]  /*9400*/  BRA `(.L_x_20) ;  /* 0xffffff8400047947 */ /* 0x000fea000383ffff */
.L_x_27:
[----:B-1----:R-:W-:-:S04]  /*9410*/  IMAD.U32 R145, RZ, RZ, UR12 ;  /* 0x0000000cff917e24 */ /* 0x002fc8000f8e00ff */
[----:B------:R1:W4:Y:S03]  /*9420*/  SYNCS.PHASECHK.TRANS64.TRYWAIT P0, [R145+URZ], R140 ;  /* 0x0000008c910075a7 */ /* 0x000326000800017f */
[----:B----4-:R-:W-:Y:S05]  /*9430*/  @!P0 NANOSLEEP.SYNCS 0x989680 ;  /* 0x009896800000895d */ /* 0x010fea0003900000 */
[----:B------:R-:W4:Y:S02]  /*9440*/  @!P0 SYNCS.PHASECHK.TRANS64 P0, [R145+URZ], R140 ;  /* 0x0000008c910085a7 */ /* 0x000f24000800007f */
[----:B----4-:R-:W-:Y:S05]  /*9450*/  @!P0 BRA `(.L_x_27) ;  /* 0xfffffffc00ec8947 */ /* 0x010fea000383ffff */
[----:B------:R-:W-:Y:S05]  /*9460*/  BRA `(.L_x_26) ;  /* 0xffffff8c00347947 */ /* 0x000fea000383ffff */
.L_x_176:
[----:B------:R-:W-:Y:S01]  /*9470*/  BSSY B1, `(.L_x_196) ;  /* 0x0000006000017945 */ /* 0x000fe20003800000 */
[----:B------:R-:W-:-:S07]  /*9480*/  IMAD.MOV.U32 R7, RZ, RZ, -0x1 ;  /* 0xffffffffff077424 */ /* 0x000fce00078e00ff */
[----:B------:R-:W-:Y:S05]  /*9490*/  WARPSYNC.COLLECTIVE R7, `(.L_x_197) ;  /* 0x00000000070c7348 */ /* 0x000fea0003c00000 */
[----:B------:R-:W-:Y:S02]  /*94a0*/  ELECT P0, UR62, PT ;  /* 0x00000000003e782f */ /* 0x000fe40003800000 */
[----:B------:R-:W-:Y:S01]  /*94b0*/  MOV R7, UR62 ;  /* 0x0000003e00077c02 */ /* 0x000fe20008000f00 */
[----:B------:R-:W-:Y:S10]  /*94c0*/  ENDCOLLECTIVE ;  /* 0x000000000000791b */ /* 0x000ff40003800000 */
.L_x_197:
[----:B------:R-:W-:Y:S05]  /*94d0*/  BSYNC B1 ;  /* 0x0000000000017941 */ /* 0x000fea0003800000 */
.L_x_196:
[----:B------:R-:W-:Y:S05]  /*94e0*/  BRA `(.L_x_198) ;  /* 0xfffffff000247947 */ /* 0x000fea000383ffff */
.L_x_179:
[----:B-1----:R1:W2:Y:S02]  /*94f0*/  SYNCS.PHASECHK.TRANS64.TRYWAIT P0, [R20+URZ+0x28], R9 ;  /* 0x00002809140075a7 */ /* 0x0022a4000800017f */
[----:B--2---:R-:W-:Y:S05]  /*9500*/  @!P0 NANOSLEEP.SYNCS 0x989680 ;  /* 0x009896800000895d */ /* 0x004fea0003900000 */
[----:B------:R-:W2:Y:S02]  /*9510*/  @!P0 SYNCS.PHASECHK.TRANS64 P0, [R20+URZ+0x28], R9 ;  /* 0x00002809140085a7 */ /* 0x000ea4000800007f */
[----:B--2---:R-:W-:Y:S05]  /*9520*/  @!P0 BRA `(.L_x_179) ;  /* 0xfffffffc00f08947 */ /* 0x004fea000383ffff */
[----:B------:R-:W-:Y:S05]  /*9530*/  BRA `(.L_x_199) ;  /* 0xfffffff0005c7947 */ /* 0x000fea000383ffff */
.L_x_187:
[----:B------:R-:W-:Y:S01]  /*9540*/  BSSY B0, `(.L_x_200) ;  /* 0x0000006000007945 */ /* 0x000fe20003800000 */
[----:B------:R-:W-:-:S07]  /*9550*/  IMAD.MOV.U32 R7, RZ, RZ, -0x1 ;  /* 0xffffffffff077424 */ /* 0x000fce00078e00ff */
[----:B------:R-:W-:Y:S05]  /*9560*/  WARPSYNC.COLLECTIVE R7, `(.L_x_201) ;  /* 0x00000000070c7348 */ /* 0x000fea0003c00000 */
[----:B------:R-:W-:Y:S02]  /*9570*/  ELECT P0, UR62, PT ;  /* 0x00000000003e782f */ /* 0x000fe40003800000 */
[----:B------:R-:W-:Y:S01]  /*9580*/  MOV R7, UR62 ;  /* 0x0000003e00077c02 */ /* 0x000fe20008000f00 */
[----:B------:R-:W-:Y:S10]  /*9590*/  ENDCOLLECTIVE ;  /* 0x000000000000791b */ /* 0x000ff40003800000 */
.L_x_201:
[----:B------:R-:W-:Y:S05]  /*95a0*/  BSYNC B0 ;  /* 0x0000000000007941 */ /* 0x000fea0003800000 */
.L_x_200:
[----:B------:R-:W-:Y:S05]  /*95b0*/  BRA `(.L_x_202) ;  /* 0xfffffff800a47947 */ /* 0x000fea000383ffff */
.L_x_191:
[----:B0-----:R0:W1:Y:S02]  /*95c0*/  SYNCS.PHASECHK.TRANS64.TRYWAIT P0, [R6+URZ], R3 ;  /* 0x00000003060075a7 */ /* 0x001064000800017f */
[----:B-1----:R-:W-:Y:S05]  /*95d0*/  @!P0 NANOSLEEP.SYNCS 0x989680 ;  /* 0x009896800000895d */ /* 0x002fea0003900000 */
[----:B------:R-:W1:Y:S02]  /*95e0*/  @!P0 SYNCS.PHASECHK.TRANS64 P0, [R6+URZ], R3 ;  /* 0x00000003060085a7 */ /* 0x000e64000800007f */
[----:B-1----:R-:W-:Y:S05]  /*95f0*/  @!P0 BRA `(.L_x_191) ;  /* 0xfffffffc00f08947 */ /* 0x002fea000383ffff */
[----:B------:R-:W-:Y:S05]  /*9600*/  BRA `(.L_x_203) ;  /* 0xfffffff800e47947 */ /* 0x000fea000383ffff */
.L_x_192:
[----:B0-----:R0:W1:Y:S02]  /*9610*/  SYNCS.PHASECHK.TRANS64.TRYWAIT P0, [R7+URZ], R4 ;  /* 0x00000004070075a7 */ /* 0x001064000800017f */
[----:B-1----:R-:W-:Y:S05]  /*9620*/  @!P0 NANOSLEEP.SYNCS 0x989680 ;  /* 0x009896800000895d */ /* 0x002fea0003900000 */
[----:B------:R-:W1:Y:S02]  /*9630*/  @!P0 SYNCS.PHASECHK.TRANS64 P0, [R7+URZ], R4 ;  /* 0x00000004070085a7 */ /* 0x000e64000800007f */
[----:B-1----:R-:W-:Y:S05]  /*9640*/  @!P0 BRA `(.L_x_192) ;  /* 0xfffffffc00f08947 */ /* 0x002fea000383ffff */
[----:B------:R-:W-:Y:S05]  /*9650*/  BRA `(.L_x_204) ;  /* 0xfffffff800f47947 */ /* 0x000fea000383ffff */
.L_x_193:
[----:B0-----:R0:W1:Y:S02]  /*9660*/  SYNCS.PHASECHK.TRANS64.TRYWAIT P0, [R10+URZ], R5 ;  /* 0x000000050a0075a7 */ /* 0x001064000800017f */
[----:B-1----:R-:W-:Y:S05]  /*9670*/  @!P0 NANOSLEEP.SYNCS 0x989680 ;  /* 0x009896800000895d */ /* 0x002fea0003900000 */
[----:B------:R-:W1:Y:S02]  /*9680*/  @!P0 SYNCS.PHASECHK.TRANS64 P0, [R10+URZ], R5 ;  /* 0x000000050a0085a7 */ /* 0x000e64000800007f */
[----:B-1----:R-:W-:Y:S05]  /*9690*/  @!P0 BRA `(.L_x_193) ;  /* 0xfffffffc00f08947 */ /* 0x002fea000383ffff */
[----:B------:R-:W-:Y:S05]  /*96a0*/  BRA `(.L_x_205) ;  /* 0xfffffffc00047947 */ /* 0x000fea000383ffff */
.L_x_194:
[----:B-1----:R1:W2:Y:S02]  /*96b0*/  SYNCS.PHASECHK.TRANS64.TRYWAIT P0, [R11+URZ], R6 ;  /* 0x000000060b0075a7 */ /* 0x0022a4000800017f */
[----:B--2---:R-:W-:Y:S05]  /*96c0*/  @!P0 NANOSLEEP.SYNCS 0x989680 ;  /* 0x009896800000895d */ /* 0x004fea0003900000 */
[----:B------:R-:W2:Y:S02]  /*96d0*/  @!P0 SYNCS.PHASECHK.TRANS64 P0, [R11+URZ], R6 ;  /* 0x000000060b0085a7 */ /* 0x000ea4000800007f */
[----:B--2---:R-:W-:Y:S05]  /*96e0*/  @!P0 BRA `(.L_x_194) ;  /* 0xfffffffc00f08947 */ /* 0x004fea000383ffff */
[----:B------:R-:W-:Y:S05]  /*96f0*/  BRA `(.L_x_206) ;  /* 0xfffffffc000c7947 */ /* 0x000fea000383ffff */
.L_x_207:
[----:B------:R-:W-:-:S00]  /*9700*/  BRA `(.L_x_207) ;  /* 0xfffffffc00fc7947 */ /* 0x000fc0000383ffff */
[----:B------:R-:W-:-:S00]  /*9710*/  NOP ;  /* 0x0000000000007918 */ /* 0x000fc00000000000 */
        /* <DEDUP_REMOVED lines=14> */
.L_x_208:


//--------------------- .nv.shared._ZN7cutlass13device_kernelINS_4gemm6kernel13GemmUniversalIN4cute5tupleIJiiiiEEENS1_10collective13CollectiveMmaINS1_37MainloopSm90TmaGmmaWarpSpecializedFP8ILi5ENS5_IJNS4_1CILi2EEENSA_ILi1EEESC_EEENS1_35KernelTmaWarpSpecializedCooperativeEEENS5_IJNSA_ILi128EEESG_NSA_ILi32EEEEEENS_12float_e4m3_tENS5_IJlSC_lEEESJ_SK_NS4_8TiledMMAINS4_8MMA_AtomIJNS4_4SM904GMMA31MMA_64x128x32_F32E4M3E4M3_SS_TNILNSO_7ScaleInE1ELSQ_1EEEEEENS4_6LayoutISD_NS5_IJSC_NSA_ILi0EEESU_EEEEENS5_IJNS4_10UnderscoreESX_SX_EEEEENS4_13SM90_TMA_LOADENS4_14ComposedLayoutINS4_7SwizzleILi1ELi4ELi3EEENS4_18smem_ptr_flag_bitsILi8EEENST_INS5_IJNSA_ILi8EEESH_EEENS5_IJSH_SC_EEEEEEEvNS4_8identityENS4_23SM90_TMA_LOAD_MULTICASTES1A_vS1B_EENS_8epilogue10collective6detail29Sm90TmaWarpSpecializedAdapterINS1F_15DefaultEpilogueISJ_SK_SK_NS1E_6thread17LinearCombinationISJ_Li1EffLNS1J_9ScaleType4KindE0ELNS_15FloatRoundStyleE2ESJ_EENS1_15EpilogueDefaultEEEEEvvEEEEvNT_6ParamsE --------------------------
	.section	.nv.shared._ZN7cutlass13device_kernelINS_4gemm6kernel13GemmUniversalIN4cute5tupleIJiiiiEEENS1_10collective13CollectiveMmaINS1_37MainloopSm90TmaGmmaWarpSpecializedFP8ILi5ENS5_IJNS4_1CILi2EEENSA_ILi1EEESC_EEENS1_35KernelTmaWarpSpecializedCooperativeEEENS5_IJNSA_ILi128EEESG_NSA_ILi32EEEEEENS_12float_e4m3_tENS5_IJlSC_lEEESJ_SK_NS4_8TiledMMAINS4_8MMA_AtomIJNS4_4SM904GMMA31MMA_64x128x32_F32E4M3E4M3_SS_TNILNSO_7ScaleInE1ELSQ_1EEEEEENS4_6LayoutISD_NS5_IJSC_NSA_ILi0EEESU_EEEEENS5_IJNS4_10UnderscoreESX_SX_EEEEENS4_13SM90_TMA_LOADENS4_14ComposedLayoutINS4_7SwizzleILi1ELi4ELi3EEENS4_18smem_ptr_flag_bitsILi8EEENST_INS5_IJNSA_ILi8EEESH_EEENS5_IJSH_SC_EEEEEEEvNS4_8identityENS4_23SM90_TMA_LOAD_MULTICASTES1A_vS1B_EENS_8epilogue10collective6detail29Sm90TmaWarpSpecializedAdapterINS1F_15DefaultEpilogueISJ_SK_SK_NS1E_6thread17LinearCombinationISJ_Li1EffLNS1J_9ScaleType4KindE0ELNS_15FloatRoundStyleE2ESJ_EENS1_15EpilogueDefaultEEEEEvvEEEEvNT_6ParamsE,"aw",@nobits
	.sectionflags	@""
	.align	16
	.zero		1024


//--------------------- .nv.shared.reserved.0     --------------------------
	.section	.nv.shared.reserved.0,"aw",@nobits
	.weak		__nv_reservedSMEM_offset_0_alias
	.size		__nv_reservedSMEM_offset_0_alias, 0, 0
	.other		__nv_reservedSMEM_offset_0_alias,@"STO_CUDA_RESERVED_SHARED STV_DEFAULT"
__nv_reservedSMEM_offset_0_alias:
	.zero		0


//--------------------- .nv.global                --------------------------
	.section	.nv.global,"aw",@nobits
.nv.global:
	.type		_ZN39_INTERNAL_178aa5a4_4_k_cu_a57777e1_57334cute1_E,@object
	.size		_ZN39_INTERNAL_178aa5a4_4_k_cu_a57777e1_57334cute1_E,(_ZN39_INTERNAL_178aa5a4_4_k_cu_a57777e1_57334cuda3std3__45__cpo6cbeginE - _ZN39_INTERNAL_178aa5a4_4_k_cu_a57777e1_57334cute1_E)
_ZN39_INTERNAL_178aa5a4_4_k_cu_a57777e1_57334cute1_E:
	.zero		1
	.type		_ZN39_INTERNAL_178aa5a4_4_k_cu_a57777e1_57334cuda3std3__45__cpo6cbeginE,@object
	.size		_ZN39_INTERNAL_178aa5a4_4_k_cu_a57777e1_57334cuda3std3__45__cpo6cbeginE,(_ZN39_INTERNAL_178aa5a4_4_k_cu_a57777e1_57334cuda3std3__48in_placeE - _ZN39_INTERNAL_178aa5a4_4_k_cu_a57777e1_57334cuda3std3__45__cpo6cbeginE)
_ZN39_INTERNAL_178aa5a4_4_k_cu_a57777e1_57334cuda3std3__45__cpo6cbeginE:
	.zero		1
	.type		_ZN39_INTERNAL_178aa5a4_4_k_cu_a57777e1_57334cuda3std3__48in_placeE,@object
	.size		_ZN39_INTERNAL_178aa5a4_4_k_cu_a57777e1_57334cuda3std3__48in_placeE,(_ZN39_INTERNAL_178aa5a4_4_k_cu_a57777e1_57334cuda3std6ranges3__45__cpo9iter_moveE - _ZN39_INTERNAL_178aa5a4_4_k_cu_a57777e1_57334cuda3std3__48in_placeE)
_ZN39_INTERNAL_178aa5a4_4_k_cu_a57777e1_57334cuda3std3__48in_placeE:
	.zero		1
	.type		_ZN39_INTERNAL_178aa5a4_4_k_cu_a57777e1_57334cuda3std6ranges3__45__cpo9iter_moveE,@object
	.size		_ZN39_INTERNAL_178aa5a4_4_k_cu_a57777e1_57334cuda3std6ranges3__45__cpo9iter_moveE,(_ZN39_INTERNAL_178aa5a4_4_k_cu_a57777e1_57334cuda3std3__45__cpo5beginE - _ZN39_INTERNAL_178aa5a4_4_k_cu_a57777e1_57334cuda3std6ranges3__45__cpo9iter_moveE)
_ZN39_INTERNAL_178aa5a4_4_k_cu_a57777e1_57334cuda3std6ranges3__45__cpo9iter_moveE:
	.zero		1
	.type		_ZN39_INTERNAL_178aa5a4_4_k_cu_a57777e1_57334cuda3std3__45__cpo5beginE,@object
	.size		_ZN39_INTERNAL_178aa5a4_4_k_cu_a57777e1_57334cuda3std3__45__cpo5beginE,(_ZN39_INTERNAL_178aa5a4_4_k_cu_a57777e1_57334cuda3std3__441_GLOBAL__N__178aa5a4_4_k_cu_a57777e1_57336ignoreE - _ZN39_INTERNAL_178aa5a4_4_k_cu_a57777e1_57334cuda3std3__45__cpo5beginE)
_ZN39_INTERNAL_178aa5a4_4_k_cu_a57777e1_57334cuda3std3__45__cpo5beginE:
	.zero		1
	.type		_ZN39_INTERNAL_178aa5a4_4_k_cu_a57777e1_57334cuda3std3__441_GLOBAL__N__178aa5a4_4_k_cu_a57777e1_57336ignoreE,@object
	.size		_ZN39_INTERNAL_178aa5a4_4_k_cu_a57777e1_57334cuda3std3__441_GLOBAL__N__178aa5a4_4_k_cu_a57777e1_57336ignoreE,(_ZN39_INTERNAL_178aa5a4_4_k_cu_a57777e1_57334cute7productE - _ZN39_INTERNAL_178aa5a4_4_k_cu_a57777e1_57334cuda3std3__441_GLOBAL__N__178aa5a4_4_k_cu_a57777e1_57336ignoreE)
_ZN39_INTERNAL_178aa5a4_4_k_cu_a57777e1_57334cuda3std3__441_GLOBAL__N__178aa5a4_4_k_cu_a57777e1_57336ignoreE:
	.zero		1
	.type		_ZN39_INTERNAL_178aa5a4_4_k_cu_a57777e1_57334cute7productE,@object
	.size		_ZN39_INTERNAL_178aa5a4_4_k_cu_a57777e1_57334cute7productE,(_ZN39_INTERNAL_178aa5a4_4_k_cu_a57777e1_57334cuda3std3__45__cpo3endE - _ZN39_INTERNAL_178aa5a4_4_k_cu_a57777e1_57334cute7productE)
_ZN39_INTERNAL_178aa5a4_4_k_cu_a57777e1_57334cute7productE:
	.zero		1
	.type		_ZN39_INTERNAL_178aa5a4_4_k_cu_a57777e1_57334cuda3std3__45__cpo3endE,@object
	.size		_ZN39_INTERNAL_178aa5a4_4_k_cu_a57777e1_57334cuda3std3__45__cpo3endE,(_ZN39_INTERNAL_178aa5a4_4_k_cu_a57777e1_57334cuda3std3__419piecewise_constructE - _ZN39_INTERNAL_178aa5a4_4_k_cu_a57777e1_57334cuda3std3__45__cpo3endE)
_ZN39_INTERNAL_178aa5a4_4_k_cu_a57777e1_57334cuda3std3__45__cpo3endE:
	.zero		1
	.type		_ZN39_INTERNAL_178aa5a4_4_k_cu_a57777e1_57334cuda3std3__419piecewise_constructE,@object
	.size		_ZN39_INTERNAL_178aa5a4_4_k_cu_a57777e1_57334cuda3std3__419piecewise_constructE,(_ZN39_INTERNAL_178aa5a4_4_k_cu_a57777e1_57334cuda3std3__45__cpo4cendE - _ZN39_INTERNAL_178aa5a4_4_k_cu_a57777e1_57334cuda3std3__419piecewise_constructE)
_ZN39_INTERNAL_178aa5a4_4_k_cu_a57777e1_57334cuda3std3__419piecewise_constructE:
	.zero		1
	.type		_ZN39_INTERNAL_178aa5a4_4_k_cu_a57777e1_57334cuda3std3__45__cpo4cendE,@object
	.size		_ZN39_INTERNAL_178aa5a4_4_k_cu_a57777e1_57334cuda3std3__45__cpo4cendE,(_ZN39_INTERNAL_178aa5a4_4_k_cu_a57777e1_57334cuda3std6ranges3__45__cpo4swapE - _ZN39_INTERNAL_178aa5a4_4_k_cu_a57777e1_57334cuda3std3__45__cpo4cendE)
_ZN39_INTERNAL_178aa5a4_4_k_cu_a57777e1_57334cuda3std3__45__cpo4cendE:
	.zero		1
	.type		_ZN39_INTERNAL_178aa5a4_4_k_cu_a57777e1_57334cuda3std6ranges3__45__cpo4swapE,@object
	.size		_ZN39_INTERNAL_178aa5a4_4_k_cu_a57777e1_57334cuda3std6ranges3__45__cpo4swapE,(.L_7 - _ZN39_INTERNAL_178aa5a4_4_k_cu_a57777e1_57334cuda3std6ranges3__45__cpo4swapE)
_ZN39_INTERNAL_178aa5a4_4_k_cu_a57777e1_57334cuda3std6ranges3__45__cpo4swapE:
	.zero		1
.L_7:


//--------------------- .nv.constant0._ZN7cutlass13device_kernelINS_4gemm6kernel13GemmUniversalIN4cute5tupleIJiiiiEEENS1_10collective13CollectiveMmaINS1_37MainloopSm90TmaGmmaWarpSpecializedFP8ILi5ENS5_IJNS4_1CILi2EEENSA_ILi1EEESC_EEENS1_35KernelTmaWarpSpecializedCooperativeEEENS5_IJNSA_ILi128EEESG_NSA_ILi32EEEEEENS_12float_e4m3_tENS5_IJlSC_lEEESJ_SK_NS4_8TiledMMAINS4_8MMA_AtomIJNS4_4SM904GMMA31MMA_64x128x32_F32E4M3E4M3_SS_TNILNSO_7ScaleInE1ELSQ_1EEEEEENS4_6LayoutISD_NS5_IJSC_NSA_ILi0EEESU_EEEEENS5_IJNS4_10UnderscoreESX_SX_EEEEENS4_13SM90_TMA_LOADENS4_14ComposedLayoutINS4_7SwizzleILi1ELi4ELi3EEENS4_18smem_ptr_flag_bitsILi8EEENST_INS5_IJNSA_ILi8EEESH_EEENS5_IJSH_SC_EEEEEEEvNS4_8identityENS4_23SM90_TMA_LOAD_MULTICASTES1A_vS1B_EENS_8epilogue10collective6detail29Sm90TmaWarpSpecializedAdapterINS1F_15DefaultEpilogueISJ_SK_SK_NS1E_6thread17LinearCombinationISJ_Li1EffLNS1J_9ScaleType4KindE0ELNS_15FloatRoundStyleE2ESJ_EENS1_15EpilogueDefaultEEEEEvvEEEEvNT_6ParamsE --------------------------
	.section	.nv.constant0._ZN7cutlass13device_kernelINS_4gemm6kernel13GemmUniversalIN4cute5tupleIJiiiiEEENS1_10collective13CollectiveMmaINS1_37MainloopSm90TmaGmmaWarpSpecializedFP8ILi5ENS5_IJNS4_1CILi2EEENSA_ILi1EEESC_EEENS1_35KernelTmaWarpSpecializedCooperativeEEENS5_IJNSA_ILi128EEESG_NSA_ILi32EEEEEENS_12float_e4m3_tENS5_IJlSC_lEEESJ_SK_NS4_8TiledMMAINS4_8MMA_AtomIJNS4_4SM904GMMA31MMA_64x128x32_F32E4M3E4M3_SS_TNILNSO_7ScaleInE1ELSQ_1EEEEEENS4_6LayoutISD_NS5_IJSC_NSA_ILi0EEESU_EEEEENS5_IJNS4_10UnderscoreESX_SX_EEEEENS4_13SM90_TMA_LOADENS4_14ComposedLayoutINS4_7SwizzleILi1ELi4ELi3EEENS4_18smem_ptr_flag_bitsILi8EEENST_INS5_IJNSA_ILi8EEESH_EEENS5_IJSH_SC_EEEEEEEvNS4_8identityENS4_23SM90_TMA_LOAD_MULTICASTES1A_vS1B_EENS_8epilogue10collective6detail29Sm90TmaWarpSpecializedAdapterINS1F_15DefaultEpilogueISJ_SK_SK_NS1E_6thread17LinearCombinationISJ_Li1EffLNS1J_9ScaleType4KindE0ELNS_15FloatRoundStyleE2ESJ_EENS1_15EpilogueDefaultEEEEEvvEEEEvNT_6ParamsE,"a",@progbits
	.sectionflags	@""
	.align	4
.nv.constant0._ZN7cutlass13device_kernelINS_4gemm6kernel13GemmUniversalIN4cute5tupleIJiiiiEEENS1_10collective13CollectiveMmaINS1_37MainloopSm90TmaGmmaWarpSpecializedFP8ILi5ENS5_IJNS4_1CILi2EEENSA_ILi1EEESC_EEENS1_35KernelTmaWarpSpecializedCooperativeEEENS5_IJNSA_ILi128EEESG_NSA_ILi32EEEEEENS_12float_e4m3_tENS5_IJlSC_lEEESJ_SK_NS4_8TiledMMAINS4_8MMA_AtomIJNS4_4SM904GMMA31MMA_64x128x32_F32E4M3E4M3_SS_TNILNSO_7ScaleInE1ELSQ_1EEEEEENS4_6LayoutISD_NS5_IJSC_NSA_ILi0EEESU_EEEEENS5_IJNS4_10UnderscoreESX_SX_EEEEENS4_13SM90_TMA_LOADENS4_14ComposedLayoutINS4_7SwizzleILi1ELi4ELi3EEENS4_18smem_ptr_flag_bitsILi8EEENST_INS5_IJNSA_ILi8EEESH_EEENS5_IJSH_SC_EEEEEEEvNS4_8identityENS4_23SM90_TMA_LOAD_MULTICASTES1A_vS1B_EENS_8epilogue10collective6detail29Sm90TmaWarpSpecializedAdapterINS1F_15DefaultEpilogueISJ_SK_SK_NS1E_6thread17LinearCombinationISJ_Li1EffLNS1J_9ScaleType4KindE0ELNS_15FloatRoundStyleE2ESJ_EENS1_15EpilogueDefaultEEEEEvvEEEEvNT_6ParamsE:
	.zero		1664


//--------------------- SYMBOLS --------------------------

	.type		.nv.reservedSmem.offset0,@object
	.size		.nv.reservedSmem.offset0,0x4
